//
// Generated by NVIDIA NVVM Compiler
//
// Compiler Build ID: CL-36424714
// Cuda compilation tools, release 13.0, V13.0.88
// Based on NVVM 20.0.0
//

.version 9.0
.target sm_100
.address_size 64

	// .globl	_Z6unrollPjS_S_yyyyhy
.extern .func  (.param .b32 func_retval0) vprintf
(
	.param .b64 vprintf_param_0,
	.param .b64 vprintf_param_1
)
;
.extern .func  (.param .b64 func_retval0) malloc
(
	.param .b64 malloc_param_0
)
;
.extern .func free
(
	.param .b64 free_param_0
)
;
.global .align 1 .b8 $str[63] = {106, 58, 32, 37, 117, 44, 32, 105, 110, 100, 105, 99, 101, 115, 91, 106, 93, 58, 32, 37, 117, 44, 32, 97, 114, 114, 49, 91, 105, 100, 120, 95, 102, 117, 108, 108, 93, 58, 32, 37, 117, 44, 32, 97, 114, 114, 48, 91, 105, 100, 120, 95, 102, 117, 108, 108, 93, 58, 32, 37, 117, 10};

.visible .entry _Z6unrollPjS_S_yyyyhy(
	.param .u64 .ptr .align 1 _Z6unrollPjS_S_yyyyhy_param_0,
	.param .u64 .ptr .align 1 _Z6unrollPjS_S_yyyyhy_param_1,
	.param .u64 .ptr .align 1 _Z6unrollPjS_S_yyyyhy_param_2,
	.param .u64 _Z6unrollPjS_S_yyyyhy_param_3,
	.param .u64 _Z6unrollPjS_S_yyyyhy_param_4,
	.param .u64 _Z6unrollPjS_S_yyyyhy_param_5,
	.param .u64 _Z6unrollPjS_S_yyyyhy_param_6,
	.param .u8 _Z6unrollPjS_S_yyyyhy_param_7,
	.param .u64 _Z6unrollPjS_S_yyyyhy_param_8
)
{
	.local .align 16 .b8 	__local_depot0[16];
	.reg .b64 	%SP;
	.reg .b64 	%SPL;
	.reg .pred 	%p<14>;
	.reg .b16 	%rs<3>;
	.reg .b32 	%r<41>;
	.reg .b64 	%rd<100>;

	mov.u64 	%SPL, __local_depot0;
	cvta.local.u64 	%SP, %SPL;
	ld.param.u64 	%rd45, [_Z6unrollPjS_S_yyyyhy_param_0];
	ld.param.u64 	%rd46, [_Z6unrollPjS_S_yyyyhy_param_1];
	ld.param.u64 	%rd47, [_Z6unrollPjS_S_yyyyhy_param_2];
	ld.param.u64 	%rd40, [_Z6unrollPjS_S_yyyyhy_param_3];
	ld.param.u64 	%rd41, [_Z6unrollPjS_S_yyyyhy_param_4];
	ld.param.u64 	%rd42, [_Z6unrollPjS_S_yyyyhy_param_5];
	cvta.to.global.u64 	%rd1, %rd47;
	cvta.to.global.u64 	%rd2, %rd45;
	cvta.to.global.u64 	%rd3, %rd46;
	mov.u32 	%r7, %tid.x;
	mov.u32 	%r8, %ctaid.x;
	mov.u32 	%r9, %ntid.x;
	mad.lo.s32 	%r10, %r8, %r9, %r7;
	cvt.u64.u32 	%rd4, %r10;
	shl.b64 	%rd48, %rd42, 2;
	{ // callseq 0, 0
	.param .b64 param0;
	st.param.b64 	[param0], %rd48;
	.param .b64 retval0;
	call.uni (retval0), 
	malloc, 
	(
	param0
	);
	ld.param.b64 	%rd49, [retval0];
	} // callseq 0
	min.u64 	%rd50, %rd41, %rd40;
	setp.le.u64 	%p1, %rd50, %rd4;
	@%p1 bra 	$L__BB0_27;
	setp.eq.s64 	%p2, %rd42, 0;
	@%p2 bra 	$L__BB0_27;
	ld.param.u8 	%rs2, [_Z6unrollPjS_S_yyyyhy_param_7];
	setp.eq.s16 	%p3, %rs2, 0;
	@%p3 bra 	$L__BB0_7;
	mov.b64 	%rd95, 0;
	cvt.u32.u64 	%r16, %rd4;
	mov.u64 	%rd96, %rd4;
$L__BB0_4:
	mov.u64 	%rd25, %rd95;
	ld.param.u64 	%rd87, [_Z6unrollPjS_S_yyyyhy_param_8];
	add.s64 	%rd97, %rd96, %rd87;
	mov.b32 	%r40, 0;
$L__BB0_5:
	mul.wide.u32 	%rd52, %r40, 4;
	add.s64 	%rd29, %rd1, %rd52;
	ld.global.u32 	%r4, [%rd29];
	and.b64  	%rd53, %rd97, -4294967296;
	setp.ne.s64 	%p4, %rd53, 0;
	@%p4 bra 	$L__BB0_19;
	cvt.u32.u64 	%r12, %rd97;
	rem.u32 	%r13, %r12, %r4;
	cvt.u64.u32 	%rd98, %r13;
	bra.uni 	$L__BB0_20;
$L__BB0_7:
	mov.b64 	%rd89, 0;
	cvt.u32.u64 	%r30, %rd4;
	mov.u64 	%rd90, %rd4;
$L__BB0_8:
	mov.u64 	%rd7, %rd89;
	ld.param.u64 	%rd88, [_Z6unrollPjS_S_yyyyhy_param_8];
	add.s64 	%rd92, %rd90, %rd88;
	mov.b64 	%rd91, 0;
$L__BB0_9:
	not.b64 	%rd68, %rd91;
	add.s64 	%rd69, %rd42, %rd68;
	and.b64  	%rd14, %rd69, 4294967295;
	shl.b64 	%rd70, %rd69, 2;
	and.b64  	%rd71, %rd70, 17179869180;
	add.s64 	%rd15, %rd1, %rd71;
	ld.global.u32 	%r1, [%rd15];
	and.b64  	%rd72, %rd92, -4294967296;
	setp.ne.s64 	%p9, %rd72, 0;
	@%p9 bra 	$L__BB0_13;
	cvt.u32.u64 	%r26, %rd92;
	rem.u32 	%r27, %r26, %r1;
	cvt.u64.u32 	%rd93, %r27;
	bra.uni 	$L__BB0_14;
$L__BB0_11:
	ld.u32 	%r31, [%rd49];
	ld.global.u32 	%r32, [%rd23];
	ld.global.u32 	%r33, [%rd24];
	add.u64 	%rd80, %SP, 0;
	add.u64 	%rd81, %SPL, 0;
	mov.b32 	%r34, 0;
	st.local.v4.u32 	[%rd81], {%r34, %r31, %r32, %r33};
	mov.u64 	%rd82, $str;
	cvta.global.u64 	%rd83, %rd82;
	{ // callseq 2, 0
	.param .b64 param0;
	st.param.b64 	[param0], %rd83;
	.param .b64 param1;
	st.param.b64 	[param1], %rd80;
	.param .b32 retval0;
	call.uni (retval0), 
	vprintf, 
	(
	param0, 
	param1
	);
	ld.param.b32 	%r35, [retval0];
	} // callseq 2
$L__BB0_12:
	ld.param.u64 	%rd86, [_Z6unrollPjS_S_yyyyhy_param_6];
	ld.global.u32 	%r37, [%rd24];
	ld.global.u32 	%r38, [%rd23];
	mul.lo.s32 	%r39, %r38, %r37;
	st.global.u32 	[%rd24], %r39;
	add.s64 	%rd89, %rd7, 1;
	mad.lo.s64 	%rd84, %rd86, %rd7, %rd86;
	add.s64 	%rd90, %rd84, %rd4;
	setp.lt.u64 	%p13, %rd90, %rd50;
	@%p13 bra 	$L__BB0_8;
	bra.uni 	$L__BB0_27;
$L__BB0_13:
	cvt.u64.u32 	%rd73, %r1;
	rem.u64 	%rd93, %rd92, %rd73;
$L__BB0_14:
	shl.b64 	%rd74, %rd14, 2;
	add.s64 	%rd75, %rd49, %rd74;
	st.u32 	[%rd75], %rd93;
	ld.global.u32 	%r2, [%rd15];
	and.b64  	%rd76, %rd92, -4294967296;
	setp.ne.s64 	%p10, %rd76, 0;
	@%p10 bra 	$L__BB0_16;
	cvt.u32.u64 	%r28, %rd92;
	div.u32 	%r29, %r28, %r2;
	cvt.u64.u32 	%rd92, %r29;
	bra.uni 	$L__BB0_17;
$L__BB0_16:
	cvt.u64.u32 	%rd77, %r2;
	div.u64 	%rd92, %rd92, %rd77;
$L__BB0_17:
	add.s64 	%rd78, %rd91, 1;
	and.b64  	%rd91, %rd78, 4294967295;
	setp.gt.u64 	%p11, %rd42, %rd91;
	@%p11 bra 	$L__BB0_9;
	setp.eq.s32 	%p12, %r30, 0;
	shl.b64 	%rd79, %rd90, 2;
	add.s64 	%rd23, %rd3, %rd79;
	add.s64 	%rd24, %rd2, %rd79;
	@%p12 bra 	$L__BB0_11;
	bra.uni 	$L__BB0_12;
$L__BB0_19:
	cvt.u64.u32 	%rd54, %r4;
	rem.u64 	%rd98, %rd97, %rd54;
$L__BB0_20:
	add.s64 	%rd56, %rd49, %rd52;
	st.u32 	[%rd56], %rd98;
	ld.global.u32 	%r5, [%rd29];
	and.b64  	%rd57, %rd97, -4294967296;
	setp.ne.s64 	%p5, %rd57, 0;
	@%p5 bra 	$L__BB0_22;
	cvt.u32.u64 	%r14, %rd97;
	div.u32 	%r15, %r14, %r5;
	cvt.u64.u32 	%rd97, %r15;
	bra.uni 	$L__BB0_23;
$L__BB0_22:
	cvt.u64.u32 	%rd58, %r5;
	div.u64 	%rd97, %rd97, %rd58;
$L__BB0_23:
	add.s32 	%r40, %r40, 1;
	cvt.u64.u32 	%rd59, %r40;
	setp.gt.u64 	%p6, %rd42, %rd59;
	@%p6 bra 	$L__BB0_5;
	setp.ne.s32 	%p7, %r16, 0;
	shl.b64 	%rd60, %rd96, 2;
	add.s64 	%rd36, %rd3, %rd60;
	add.s64 	%rd37, %rd2, %rd60;
	@%p7 bra 	$L__BB0_26;
	ld.u32 	%r17, [%rd49];
	ld.global.u32 	%r18, [%rd36];
	ld.global.u32 	%r19, [%rd37];
	add.u64 	%rd61, %SP, 0;
	add.u64 	%rd62, %SPL, 0;
	mov.b32 	%r20, 0;
	st.local.v4.u32 	[%rd62], {%r20, %r17, %r18, %r19};
	mov.u64 	%rd63, $str;
	cvta.global.u64 	%rd64, %rd63;
	{ // callseq 1, 0
	.param .b64 param0;
	st.param.b64 	[param0], %rd64;
	.param .b64 param1;
	st.param.b64 	[param1], %rd61;
	.param .b32 retval0;
	call.uni (retval0), 
	vprintf, 
	(
	param0, 
	param1
	);
	ld.param.b32 	%r21, [retval0];
	} // callseq 1
$L__BB0_26:
	ld.param.u64 	%rd85, [_Z6unrollPjS_S_yyyyhy_param_6];
	ld.global.u32 	%r23, [%rd37];
	ld.global.u32 	%r24, [%rd36];
	mul.lo.s32 	%r25, %r24, %r23;
	st.global.u32 	[%rd37], %r25;
	add.s64 	%rd95, %rd25, 1;
	mad.lo.s64 	%rd65, %rd85, %rd25, %rd85;
	add.s64 	%rd96, %rd65, %rd4;
	setp.lt.u64 	%p8, %rd96, %rd50;
	@%p8 bra 	$L__BB0_4;
$L__BB0_27:
	{ // callseq 3, 0
	.param .b64 param0;
	st.param.b64 	[param0], %rd49;
	call.uni 
	free, 
	(
	param0
	);
	} // callseq 3
	ret;

}


// ===== COMPILED SASS (sm_100) =====

	.target	sm_100

	.elftype	@"ET_EXEC"


//--------------------- .note.nv.tkinfo           --------------------------
	.section	.note.nv.tkinfo,"",@"SHT_NOTE"
	.sectionflags	@"SHF_NOTE_NV_TKINFO"
	.tkinfo
        /*0018*/ 	.word	0x00000002
        /*0030*/ 	.string	""
        /*0030*/ 	.string	"ptxas"
        /*0030*/ 	.string	"Cuda compilation tools, release 13.0, V13.0.88"
        /*0030*/ 	.string	"Build cuda_13.0.r13.0/compiler.36424714_0"
        /*0030*/ 	.string	"-arch sm_100 -m 64 "



//--------------------- .note.nv.cuinfo           --------------------------
	.section	.note.nv.cuinfo,"",@"SHT_NOTE"
	.sectionflags	@"SHF_NOTE_NV_CUINFO"
        /*0018*/ 	.short	0x0002
        /*001a*/ 	.short	0x0064
        /*001c*/ 	.short	0x0082
	.zero		2


//--------------------- .nv.info                  --------------------------
	.section	.nv.info,"",@"SHT_CUDA_INFO"
	.align	4


	//----- nvinfo : EIATTR_REGCOUNT
	.align		4
        /*0000*/ 	.byte	0x04, 0x2f
        /*0002*/ 	.short	(.L_2 - .L_1)
	.align		4
.L_1:
        /*0004*/ 	.word	index@(_Z6unrollPjS_S_yyyyhy)
        /*0008*/ 	.word	0x00000028


	//----- nvinfo : EIATTR_FRAME_SIZE
	.align		4
.L_2:
        /*000c*/ 	.byte	0x04, 0x11
        /*000e*/ 	.short	(.L_4 - .L_3)
	.align		4
.L_3:
        /*0010*/ 	.word	index@($__internal_1_$__cuda_sm20_rem_u64)
        /*0014*/ 	.word	0x00000010


	//----- nvinfo : EIATTR_FRAME_SIZE
	.align		4
.L_4:
        /*0018*/ 	.byte	0x04, 0x11
        /*001a*/ 	.short	(.L_6 - .L_5)
	.align		4
.L_5:
        /*001c*/ 	.word	index@($__internal_0_$__cuda_sm20_div_u64)
        /*0020*/ 	.word	0x00000010


	//----- nvinfo : EIATTR_FRAME_SIZE
	.align		4
.L_6:
        /*0024*/ 	.byte	0x04, 0x11
        /*0026*/ 	.short	(.L_8 - .L_7)
	.align		4
.L_7:
        /*0028*/ 	.word	index@(_Z6unrollPjS_S_yyyyhy)
        /*002c*/ 	.word	0x00000010


	//----- nvinfo : EIATTR_MIN_STACK_SIZE
	.align		4
.L_8:
        /*0030*/ 	.byte	0x04, 0x12
        /*0032*/ 	.short	(.L_10 - .L_9)
	.align		4
.L_9:
        /*0034*/ 	.word	index@(_Z6unrollPjS_S_yyyyhy)
        /*0038*/ 	.word	0x00000010
.L_10:


//--------------------- .nv.compat                --------------------------
	.section	.nv.compat,"",@"SHT_CUDA_COMPAT_INFO"
	.align	4
        /*0000*/ 	.byte	0x02, 0x09, 0x00, 0x00, 0x02, 0x02, 0x01, 0x00, 0x02, 0x05, 0x05, 0x00, 0x03, 0x07, 0x01, 0x01
        /*0010*/ 	.byte	0x02, 0x03, 0x00, 0x00, 0x02, 0x06, 0x01, 0x00, 0x04, 0x0b, 0x08, 0x00, 0x09, 0x00, 0x00, 0x00
        /*0020*/ 	.byte	0x00, 0x00, 0x00, 0x00


//--------------------- .nv.info._Z6unrollPjS_S_yyyyhy --------------------------
	.section	.nv.info._Z6unrollPjS_S_yyyyhy,"",@"SHT_CUDA_INFO"
	.sectionflags	@""
	.align	4


	//----- nvinfo : EIATTR_CUDA_API_VERSION
	.align		4
        /*0000*/ 	.byte	0x04, 0x37
        /*0002*/ 	.short	(.L_12 - .L_11)
.L_11:
        /*0004*/ 	.word	0x00000082


	//----- nvinfo : EIATTR_KPARAM_INFO
	.align		4
.L_12:
        /*0008*/ 	.byte	0x04, 0x17
        /*000a*/ 	.short	(.L_14 - .L_13)
.L_13:
        /*000c*/ 	.word	0x00000000
        /*0010*/ 	.short	0x0008
        /*0012*/ 	.short	0x0040
        /*0014*/ 	.byte	0x00, 0xf0, 0x21, 0x00


	//----- nvinfo : EIATTR_KPARAM_INFO
	.align		4
.L_14:
        /*0018*/ 	.byte	0x04, 0x17
        /*001a*/ 	.short	(.L_16 - .L_15)
.L_15:
        /*001c*/ 	.word	0x00000000
        /*0020*/ 	.short	0x0007
        /*0022*/ 	.short	0x0038
        /*0024*/ 	.byte	0x00, 0xf0, 0x05, 0x00


	//----- nvinfo : EIATTR_KPARAM_INFO
	.align		4
.L_16:
        /*0028*/ 	.byte	0x04, 0x17
        /*002a*/ 	.short	(.L_18 - .L_17)
.L_17:
        /*002c*/ 	.word	0x00000000
        /*0030*/ 	.short	0x0006
        /*0032*/ 	.short	0x0030
        /*0034*/ 	.byte	0x00, 0xf0, 0x21, 0x00


	//----- nvinfo : EIATTR_KPARAM_INFO
	.align		4
.L_18:
        /*0038*/ 	.byte	0x04, 0x17
        /*003a*/ 	.short	(.L_20 - .L_19)
.L_19:
        /*003c*/ 	.word	0x00000000
        /*0040*/ 	.short	0x0005
        /*0042*/ 	.short	0x0028
        /*0044*/ 	.byte	0x00, 0xf0, 0x21, 0x00


	//----- nvinfo : EIATTR_KPARAM_INFO
	.align		4
.L_20:
        /*0048*/ 	.byte	0x04, 0x17
        /*004a*/ 	.short	(.L_22 - .L_21)
.L_21:
        /*004c*/ 	.word	0x00000000
        /*0050*/ 	.short	0x0004
        /*0052*/ 	.short	0x0020
        /*0054*/ 	.byte	0x00, 0xf0, 0x21, 0x00


	//----- nvinfo : EIATTR_KPARAM_INFO
	.align		4
.L_22:
        /*0058*/ 	.byte	0x04, 0x17
        /*005a*/ 	.short	(.L_24 - .L_23)
.L_23:
        /*005c*/ 	.word	0x00000000
        /*0060*/ 	.short	0x0003
        /*0062*/ 	.short	0x0018
        /*0064*/ 	.byte	0x00, 0xf0, 0x21, 0x00


	//----- nvinfo : EIATTR_KPARAM_INFO
	.align		4
.L_24:
        /*0068*/ 	.byte	0x04, 0x17
        /*006a*/ 	.short	(.L_26 - .L_25)
.L_25:
        /*006c*/ 	.word	0x00000000
        /*0070*/ 	.short	0x0002
        /*0072*/ 	.short	0x0010
        /*0074*/ 	.byte	0x00, 0xf5, 0x21, 0x00


	//----- nvinfo : EIATTR_KPARAM_INFO
	.align		4
.L_26:
        /*0078*/ 	.byte	0x04, 0x17
        /*007a*/ 	.short	(.L_28 - .L_27)
.L_27:
        /*007c*/ 	.word	0x00000000
        /*0080*/ 	.short	0x0001
        /*0082*/ 	.short	0x0008
        /*0084*/ 	.byte	0x00, 0xf5, 0x21, 0x00


	//----- nvinfo : EIATTR_KPARAM_INFO
	.align		4
.L_28:
        /*0088*/ 	.byte	0x04, 0x17
        /*008a*/ 	.short	(.L_30 - .L_29)
.L_29:
        /*008c*/ 	.word	0x00000000
        /*0090*/ 	.short	0x0000
        /*0092*/ 	.short	0x0000
        /*0094*/ 	.byte	0x00, 0xf5, 0x21, 0x00


	//----- nvinfo : EIATTR_SPARSE_MMA_MASK
	.align		4
.L_30:
        /*0098*/ 	.byte	0x03, 0x50
        /*009a*/ 	.short	0x0000


	//----- nvinfo : EIATTR_MAXREG_COUNT
	.align		4
        /*009c*/ 	.byte	0x03, 0x1b
        /*009e*/ 	.short	0x00ff


	//----- nvinfo : EIATTR_EXTERNS
	.align		4
        /*00a0*/ 	.byte	0x04, 0x0f
        /*00a2*/ 	.short	(.L_32 - .L_31)


	//   ....[0]....
	.align		4
.L_31:
        /*00a4*/ 	.word	index@(vprintf)


	//   ....[1]....
	.align		4
        /*00a8*/ 	.word	index@(malloc)


	//   ....[2]....
	.align		4
        /*00ac*/ 	.word	index@(free)


	//----- nvinfo : EIATTR_MERCURY_ISA_VERSION
	.align		4
.L_32:
        /*00b0*/ 	.byte	0x03, 0x5f
        /*00b2*/ 	.short	0x0101


	//----- nvinfo : EIATTR_VRC_CTA_INIT_COUNT
	.align		4
        /*00b4*/ 	.byte	0x02, 0x4a
	.zero		1
	.zero		1


	//----- nvinfo : EIATTR_SYSCALL_OFFSETS
	.align		4
        /*00b8*/ 	.byte	0x04, 0x46
        /*00ba*/ 	.short	(.L_34 - .L_33)


	//   ....[0]....
.L_33:
        /*00bc*/ 	.word	0x00000150


	//   ....[1]....
        /*00c0*/ 	.word	0x00000980


	//   ....[2]....
        /*00c4*/ 	.word	0x00001290


	//   ....[3]....
        /*00c8*/ 	.word	0x00001450


	//----- nvinfo : EIATTR_EXIT_INSTR_OFFSETS
	.align		4
.L_34:
        /*00cc*/ 	.byte	0x04, 0x1c
        /*00ce*/ 	.short	(.L_36 - .L_35)


	//   ....[0]....
.L_35:
        /*00d0*/ 	.word	0x00001460


	//----- nvinfo : EIATTR_CRS_STACK_SIZE
	.align		4
.L_36:
        /*00d4*/ 	.byte	0x04, 0x1e
        /*00d6*/ 	.short	(.L_38 - .L_37)
.L_37:
        /*00d8*/ 	.word	0x00000000


	//----- nvinfo : EIATTR_CBANK_PARAM_SIZE
	.align		4
.L_38:
        /*00dc*/ 	.byte	0x03, 0x19
        /*00de*/ 	.short	0x0048


	//----- nvinfo : EIATTR_PARAM_CBANK
	.align		4
        /*00e0*/ 	.byte	0x04, 0x0a
        /*00e2*/ 	.short	(.L_40 - .L_39)
	.align		4
.L_39:
        /*00e4*/ 	.word	index@(.nv.constant0._Z6unrollPjS_S_yyyyhy)
        /*00e8*/ 	.short	0x0380
        /*00ea*/ 	.short	0x0048


	//----- nvinfo : EIATTR_SW_WAR
	.align		4
.L_40:
        /*00ec*/ 	.byte	0x04, 0x36
        /*00ee*/ 	.short	(.L_42 - .L_41)
.L_41:
        /*00f0*/ 	.word	0x00000008
.L_42:


//--------------------- .nv.callgraph             --------------------------
	.section	.nv.callgraph,"",@"SHT_CUDA_CALLGRAPH"
	.align	4
	.sectionentsize	8
	.align		4
        /*0000*/ 	.word	0x00000000
	.align		4
        /*0004*/ 	.word	0xffffffff
	.align		4
        /*0008*/ 	.word	index@(_Z6unrollPjS_S_yyyyhy)
	.align		4
        /*000c*/ 	.word	index@(free)
	.align		4
        /*0010*/ 	.word	index@(_Z6unrollPjS_S_yyyyhy)
	.align		4
        /*0014*/ 	.word	index@(vprintf)
	.align		4
        /*0018*/ 	.word	index@(_Z6unrollPjS_S_yyyyhy)
	.align		4
        /*001c*/ 	.word	index@(malloc)
	.align		4
        /*0020*/ 	.word	0x00000000
	.align		4
        /*0024*/ 	.word	0xfffffffe
	.align		4
        /*0028*/ 	.word	0x00000000
	.align		4
        /*002c*/ 	.word	0xfffffffd
	.align		4
        /*0030*/ 	.word	0x00000000
	.align		4
        /*0034*/ 	.word	0xfffffffc


//--------------------- .nv.constant4             --------------------------
	.section	.nv.constant4,"a",@progbits
	.align	8
	.align		8
.nv.constant4:
        /*0000*/ 	.dword	vprintf
	.align		8
        /*0008*/ 	.dword	malloc
	.align		8
        /*0010*/ 	.dword	free
	.align		8
        /*0018*/ 	.dword	$str


//--------------------- .text._Z6unrollPjS_S_yyyyhy --------------------------
	.section	.text._Z6unrollPjS_S_yyyyhy,"ax",@progbits
	.align	128
        .global         _Z6unrollPjS_S_yyyyhy
        .type           _Z6unrollPjS_S_yyyyhy,@function
        .size           _Z6unrollPjS_S_yyyyhy,(.L_x_29 - _Z6unrollPjS_S_yyyyhy)
        .other          _Z6unrollPjS_S_yyyyhy,@"STO_CUDA_ENTRY STV_DEFAULT"
_Z6unrollPjS_S_yyyyhy:
.text._Z6unrollPjS_S_yyyyhy:
[----:B------:R-:W0:Y:S01]  /*0000*/  LDC R1, c[0x0][0x37c] ;  /* 0x0000df00ff017b82 */ /* 0x000e220000000800 */
[----:B------:R-:W1:Y:S01]  /*0010*/  S2R R27, SR_TID.X ;  /* 0x00000000001b7919 */ /* 0x000e620000002100 */
[----:B------:R-:W2:Y:S06]  /*0020*/  LDCU UR7, c[0x0][0x2fc] ;  /* 0x00005f80ff0777ac */ /* 0x000eac0008000800 */
[----:B------:R-:W1:Y:S01]  /*0030*/  S2UR UR8, SR_CTAID.X ;  /* 0x00000000000879c3 */ /* 0x000e620000002500 */
[----:B------:R-:W-:Y:S01]  /*0040*/  MOV R0, 0x8 ;  /* 0x0000000800007802 */ /* 0x000fe20000000f00 */
[----:B0-----:R-:W-:Y:S01]  /*0050*/  VIADD R1, R1, 0xfffffff0 ;  /* 0xfffffff001017836 */ /* 0x001fe20000000000 */
[----:B------:R-:W0:Y:S01]  /*0060*/  LDCU.64 UR4, c[0x0][0x3a8] ;  /* 0x00007500ff0477ac */ /* 0x000e220008000a00 */
[----:B------:R-:W3:Y:S04]  /*0070*/  LDCU UR6, c[0x0][0x2f8] ;  /* 0x00005f00ff0677ac */ /* 0x000ee80008000800 */
[----:B------:R-:W1:Y:S01]  /*0080*/  LDC R2, c[0x0][0x360] ;  /* 0x0000d800ff027b82 */ /* 0x000e620000000800 */
[----:B------:R-:W4:Y:S01]  /*0090*/  LDCU.64 UR36, c[0x0][0x3a8] ;  /* 0x00007500ff2477ac */ /* 0x000f220008000a00 */
[----:B------:R-:W1:Y:S06]  /*00a0*/  LDCU.64 UR38, c[0x0][0x3a8] ;  /* 0x00007500ff2677ac */ /* 0x000e6c0008000a00 */
[----:B------:R1:W4:Y:S01]  /*00b0*/  LDC.64 R6, c[0x4][R0] ;  /* 0x0100000000067b82 */ /* 0x0003220000000a00 */
[----:B------:R-:W1:Y:S01]  /*00c0*/  LDCU.64 UR40, c[0x0][0x390] ;  /* 0x00007200ff2877ac */ /* 0x000e620008000a00 */
[----:B0-----:R-:W-:-:S02]  /*00d0*/  USHF.L.U64.HI UR5, UR4, 0x2, UR5 ;  /* 0x0000000204057899 */ /* 0x001fc40008010205 */
[----:B------:R-:W-:Y:S01]  /*00e0*/  USHF.L.U32 UR4, UR4, 0x2, URZ ;  /* 0x0000000204047899 */ /* 0x000fe200080006ff */
[----:B---3--:R-:W-:-:S03]  /*00f0*/  IADD3 R26, P0, PT, R1, UR6, RZ ;  /* 0x00000006011a7c10 */ /* 0x008fc6000ff1e0ff */
[----:B------:R-:W-:Y:S02]  /*0100*/  IMAD.U32 R5, RZ, RZ, UR5 ;  /* 0x00000005ff057e24 */ /* 0x000fe4000f8e00ff */
[----:B------:R-:W-:Y:S02]  /*0110*/  IMAD.U32 R4, RZ, RZ, UR4 ;  /* 0x00000004ff047e24 */ /* 0x000fe4000f8e00ff */
[----:B-1----:R-:W-:Y:S02]  /*0120*/  IMAD R27, R2, UR8, R27 ;  /* 0x00000008021b7c24 */ /* 0x002fe4000f8e021b */
[----:B--2---:R-:W-:-:S07]  /*0130*/  IMAD.X R2, RZ, RZ, UR7, P0 ;  /* 0x00000007ff027e24 */ /* 0x004fce00080e06ff */
[----:B------:R-:W-:-:S07]  /*0140*/  LEPC R20, `(.L_x_0) ;  /* 0x000000001014794e */ /* 0x000fce0000000000 */
[----:B----4-:R-:W-:Y:S05]  /*0150*/  CALL.ABS.NOINC R6 ;  /* 0x0000000006007343 */ /* 0x010fea0003c00000 */
.L_x_0:
[----:B------:R-:W0:Y:S01]  /*0160*/  LDC.64 R30, c[0x0][0x3a0] ;  /* 0x0000e800ff1e7b82 */ /* 0x000e220000000a00 */
[----:B------:R-:W0:Y:S01]  /*0170*/  LDCU.64 UR4, c[0x0][0x398] ;  /* 0x00007300ff0477ac */ /* 0x000e220008000a00 */
[----:B------:R-:W-:Y:S01]  /*0180*/  BSSY.RECONVERGENT B7, `(.L_x_1) ;  /* 0x0000127000077945 */ /* 0x000fe20003800200 */
[----:B------:R-:W-:Y:S02]  /*0190*/  IMAD.MOV.U32 R16, RZ, RZ, R4 ;  /* 0x000000ffff107224 */ /* 0x000fe400078e0004 */
[----:B------:R-:W-:-:S03]  /*01a0*/  IMAD.MOV.U32 R17, RZ, RZ, R5 ;  /* 0x000000ffff117224 */ /* 0x000fc600078e0005 */
[----:B------:R-:W1:Y:S01]  /*01b0*/  LDC.64 R6, c[0x0][0x3a8] ;  /* 0x0000ea00ff067b82 */ /* 0x000e620000000a00 */
[----:B0-----:R-:W-:-:S04]  /*01c0*/  ISETP.LT.U32.AND P0, PT, R30, UR4, PT ;  /* 0x000000041e007c0c */ /* 0x001fc8000bf01070 */
[----:B------:R-:W-:-:S04]  /*01d0*/  ISETP.LT.U32.AND.EX P0, PT, R31, UR5, PT, P0 ;  /* 0x000000051f007c0c */ /* 0x000fc8000bf01100 */
[----:B------:R-:W-:Y:S02]  /*01e0*/  SEL R30, R30, UR4, P0 ;  /* 0x000000041e1e7c07 */ /* 0x000fe40008000000 */
[----:B------:R-:W-:Y:S02]  /*01f0*/  SEL R28, R31, UR5, P0 ;  /* 0x000000051f1c7c07 */ /* 0x000fe40008000000 */
[----:B-1----:R-:W-:Y:S02]  /*0200*/  ISETP.NE.U32.AND P1, PT, R6, RZ, PT ;  /* 0x000000ff0600720c */ /* 0x002fe40003f25070 */
[----:B------:R-:W-:Y:S02]  /*0210*/  ISETP.GT.U32.AND P0, PT, R30, R27, PT ;  /* 0x0000001b1e00720c */ /* 0x000fe40003f04070 */
[----:B------:R-:W-:Y:S02]  /*0220*/  ISETP.NE.AND.EX P1, PT, R7, RZ, PT, P1 ;  /* 0x000000ff0700720c */ /* 0x000fe40003f25310 */
[----:B------:R-:W-:-:S04]  /*0230*/  ISETP.GT.U32.AND.EX P0, PT, R28, RZ, PT, P0 ;  /* 0x000000ff1c00720c */ /* 0x000fc80003f04100 */
[----:B------:R-:W-:-:S13]  /*0240*/  PLOP3.LUT P0, PT, P0, P1, PT, 0x2f, 0xf2 ;  /* 0x0000000000f2781c */ /* 0x000fda0000702577 */
[----:B------:R-:W-:Y:S05]  /*0250*/  @P0 BRA `(.L_x_2) ;  /* 0x0000001000640947 */ /* 0x000fea0003800000 */
[----:B------:R-:W0:Y:S01]  /*0260*/  LDCU.U8 UR4, c[0x0][0x3b8] ;  /* 0x00007700ff0477ac */ /* 0x000e220008000000 */
[----:B------:R-:W1:Y:S01]  /*0270*/  LDC.64 R24, c[0x0][0x358] ;  /* 0x0000d600ff187b82 */ /* 0x000e620000000a00 */
[----:B------:R-:W-:Y:S02]  /*0280*/  IMAD.MOV.U32 R31, RZ, RZ, RZ ;  /* 0x000000ffff1f7224 */ /* 0x000fe400078e00ff */
[----:B------:R-:W-:Y:S01]  /*0290*/  IMAD.MOV.U32 R29, RZ, RZ, RZ ;  /* 0x000000ffff1d7224 */ /* 0x000fe200078e00ff */
[----:B0-----:R-:W-:-:S09]  /*02a0*/  UISETP.NE.AND UP0, UPT, UR4, URZ, UPT ;  /* 0x000000ff0400728c */ /* 0x001fd2000bf05270 */
[----:B------:R-:W-:Y:S05]  /*02b0*/  BRA.U !UP0, `(.L_x_3) ;  /* 0x00000009080c7547 */ /* 0x000fea000b800000 */
[----:B------:R-:W-:Y:S02]  /*02c0*/  CS2R R32, SRZ ;  /* 0x0000000000207805 */ /* 0x000fe4000001ff00 */
[----:B------:R-:W-:Y:S01]  /*02d0*/  MOV R20, R27 ;  /* 0x0000001b00147202 */ /* 0x000fe20000000f00 */
[----:B------:R-:W-:-:S07]  /*02e0*/  IMAD.MOV.U32 R15, RZ, RZ, RZ ;  /* 0x000000ffff0f7224 */ /* 0x000fce00078e00ff */
.L_x_14:
[----:B0-----:R-:W0:Y:S01]  /*02f0*/  LDCU.64 UR4, c[0x0][0x3c0] ;  /* 0x00007800ff0477ac */ /* 0x001e220008000a00 */
[----:B--2---:R-:W2:Y:S01]  /*0300*/  LDC.64 R10, c[0x0][0x390] ;  /* 0x0000e400ff0a7b82 */ /* 0x004ea20000000a00 */
[----:B------:R-:W-:Y:S01]  /*0310*/  BSSY.RECONVERGENT B0, `(.L_x_4) ;  /* 0x0000049000007945 */ /* 0x000fe20003800200 */
[----:B------:R-:W-:Y:S01]  /*0320*/  IMAD.MOV.U32 R19, RZ, RZ, RZ ;  /* 0x000000ffff137224 */ /* 0x000fe200078e00ff */
[----:B0-----:R-:W-:-:S04]  /*0330*/  IADD3 R22, P0, PT, R20, UR4, RZ ;  /* 0x0000000414167c10 */ /* 0x001fc8000ff1e0ff */
[----:B------:R-:W-:-:S09]  /*0340*/  IADD3.X R23, PT, PT, R15, UR5, RZ, P0, !PT ;  /* 0x000000050f177c10 */ /* 0x000fd200087fe4ff */
.L_x_11:
[----:B-1----:R-:W-:Y:S01]  /*0350*/  R2UR UR4, R24 ;  /* 0x00000000180472ca */ /* 0x002fe200000e0000 */
[----:B0-2---:R-:W-:Y:S01]  /*0360*/  IMAD.WIDE.U32 R12, R19, 0x4, R10 ;  /* 0x00000004130c7825 */ /* 0x005fe200078e000a */
[----:B------:R-:W-:Y:S02]  /*0370*/  R2UR UR5, R25 ;  /* 0x00000000190572ca */ /* 0x000fe400000e0000 */
[----:B------:R-:W-:Y:S01]  /*0380*/  ISETP.NE.U32.AND P0, PT, R23, RZ, PT ;  /* 0x000000ff1700720c */ /* 0x000fe20003f05070 */
[----:B------:R-:W-:Y:S10]  /*0390*/  BSSY.RECONVERGENT B1, `(.L_x_5) ;  /* 0x000001a000017945 */ /* 0x000ff40003800200 */
[----:B------:R0:W5:Y:S02]  /*03a0*/  LDG.E R6, desc[UR4][R12.64] ;  /* 0x000000040c067981 */ /* 0x000164000c1e1900 */
[----:B------:R-:W-:Y:S05]  /*03b0*/  @P0 BRA `(.L_x_6) ;  /* 0x0000000000480947 */ /* 0x000fea0003800000 */
[----:B-----5:R-:W1:Y:S01]  /*03c0*/  I2F.U32.RP R0, R6 ;  /* 0x0000000600007306 */ /* 0x020e620000209000 */
[----:B------:R-:W-:Y:S01]  /*03d0*/  IMAD.MOV R3, RZ, RZ, -R6 ;  /* 0x000000ffff037224 */ /* 0x000fe200078e0a06 */
[----:B------:R-:W-:-:S06]  /*03e0*/  ISETP.NE.U32.AND P1, PT, R6, RZ, PT ;  /* 0x000000ff0600720c */ /* 0x000fcc0003f25070 */
[----:B-1----:R-:W1:Y:S02]  /*03f0*/  MUFU.RCP R0, R0 ;  /* 0x0000000000007308 */ /* 0x002e640000001000 */
[----:B-1----:R-:W-:-:S06]  /*0400*/  VIADD R4, R0, 0xffffffe ;  /* 0x0ffffffe00047836 */ /* 0x002fcc0000000000 */
[----:B------:R1:W2:Y:S02]  /*0410*/  F2I.FTZ.U32.TRUNC.NTZ R5, R4 ;  /* 0x0000000400057305 */ /* 0x0002a4000021f000 */
[----:B-1----:R-:W-:Y:S02]  /*0420*/  IMAD.MOV.U32 R4, RZ, RZ, RZ ;  /* 0x000000ffff047224 */ /* 0x002fe400078e00ff */
[----:B--2---:R-:W-:-:S04]  /*0430*/  IMAD R3, R3, R5, RZ ;  /* 0x0000000503037224 */ /* 0x004fc800078e02ff */
[----:B------:R-:W-:-:S06]  /*0440*/  IMAD.HI.U32 R5, R5, R3, R4 ;  /* 0x0000000305057227 */ /* 0x000fcc00078e0004 */
[----:B------:R-:W-:-:S04]  /*0450*/  IMAD.HI.U32 R5, R5, R22, RZ ;  /* 0x0000001605057227 */ /* 0x000fc800078e00ff */
[----:B------:R-:W-:-:S04]  /*0460*/  IMAD.MOV R5, RZ, RZ, -R5 ;  /* 0x000000ffff057224 */ /* 0x000fc800078e0a05 */
[----:B------:R-:W-:-:S05]  /*0470*/  IMAD R3, R6, R5, R22 ;  /* 0x0000000506037224 */ /* 0x000fca00078e0216 */
[----:B------:R-:W-:-:S13]  /*0480*/  ISETP.GE.U32.AND P0, PT, R3, R6, PT ;  /* 0x000000060300720c */ /* 0x000fda0003f06070 */
[----:B------:R-:W-:-:S05]  /*0490*/  @P0 IMAD.IADD R3, R3, 0x1, -R6 ;  /* 0x0000000103030824 */ /* 0x000fca00078e0a06 */
[----:B------:R-:W-:-:S13]  /*04a0*/  ISETP.GE.U32.AND P0, PT, R3, R6, PT ;  /* 0x000000060300720c */ /* 0x000fda0003f06070 */
[----:B------:R-:W-:Y:S02]  /*04b0*/  @P0 IADD3 R3, PT, PT, -R6, R3, RZ ;  /* 0x0000000306030210 */ /* 0x000fe40007ffe1ff */
[----:B------:R-:W-:Y:S01]  /*04c0*/  @!P1 LOP3.LUT R3, RZ, R6, RZ, 0x33, !PT ;  /* 0x00000006ff039212 */ /* 0x000fe200078e33ff */
[----:B------:R-:W-:Y:S06]  /*04d0*/  BRA `(.L_x_7) ;  /* 0x0000000000147947 */ /* 0x000fec0003800000 */
.L_x_6:
[----:B-----5:R-:W-:Y:S01]  /*04e0*/  IMAD.MOV.U32 R4, RZ, RZ, R6 ;  /* 0x000000ffff047224 */ /* 0x020fe200078e0006 */
[----:B------:R-:W-:Y:S01]  /*04f0*/  MOV R14, 0x530 ;  /* 0x00000530000e7802 */ /* 0x000fe20000000f00 */
[----:B------:R-:W-:Y:S02]  /*0500*/  IMAD.MOV.U32 R0, RZ, RZ, R22 ;  /* 0x000000ffff007224 */ /* 0x000fe400078e0016 */
[----:B------:R-:W-:-:S07]  /*0510*/  IMAD.MOV.U32 R3, RZ, RZ, R23 ;  /* 0x000000ffff037224 */ /* 0x000fce00078e0017 */
[----:B0-----:R-:W-:Y:S05]  /*0520*/  CALL.REL.NOINC `($__internal_1_$__cuda_sm20_rem_u64) ;  /* 0x0000001000e47944 */ /* 0x001fea0003c00000 */
.L_x_7:
[----:B------:R-:W-:Y:S05]  /*0530*/  BSYNC.RECONVERGENT B1 ;  /* 0x0000000000017941 */ /* 0x000fea0003800200 */
.L_x_5:
[C---:B------:R-:W-:Y:S01]  /*0540*/  R2UR UR4, R24.reuse ;  /* 0x00000000180472ca */ /* 0x040fe200000e0000 */
[----:B------:R-:W-:Y:S01]  /*0550*/  IMAD.WIDE.U32 R4, R19, 0x4, R16 ;  /* 0x0000000413047825 */ /* 0x000fe200078e0010 */
[C---:B------:R-:W-:Y:S02]  /*0560*/  R2UR UR5, R25.reuse ;  /* 0x00000000190572ca */ /* 0x040fe400000e0000 */
[----:B------:R-:W-:Y:S02]  /*0570*/  R2UR UR6, R24 ;  /* 0x00000000180672ca */ /* 0x000fe400000e0000 */
[----:B------:R-:W-:Y:S02]  /*0580*/  R2UR UR7, R25 ;  /* 0x00000000190772ca */ /* 0x000fe400000e0000 */
[----:B------:R-:W-:Y:S01]  /*0590*/  ISETP.NE.U32.AND P0, PT, R23, RZ, PT ;  /* 0x000000ff1700720c */ /* 0x000fe20003f05070 */
[----:B------:R-:W-:Y:S06]  /*05a0*/  BSSY.RECONVERGENT B1, `(.L_x_8) ;  /* 0x000001b000017945 */ /* 0x000fec0003800200 */
[----:B------:R1:W-:Y:S04]  /*05b0*/  ST.E desc[UR4][R4.64], R3 ;  /* 0x0000000304007985 */ /* 0x0003e8000c101904 */
[----:B------:R1:W5:Y:S02]  /*05c0*/  LDG.E R8, desc[UR6][R12.64] ;  /* 0x000000060c087981 */ /* 0x000364000c1e1900 */
[----:B------:R-:W-:Y:S05]  /*05d0*/  @P0 BRA `(.L_x_9) ;  /* 0x0000000000540947 */ /* 0x000fea0003800000 */
[----:B-----5:R-:W2:Y:S01]  /*05e0*/  I2F.U32.RP R0, R8 ;  /* 0x0000000800007306 */ /* 0x020ea20000209000 */
[----:B-1----:R-:W-:Y:S01]  /*05f0*/  IMAD.MOV R3, RZ, RZ, -R8 ;  /* 0x000000ffff037224 */ /* 0x002fe200078e0a08 */
[----:B------:R-:W-:Y:S01]  /*0600*/  ISETP.NE.U32.AND P2, PT, R8, RZ, PT ;  /* 0x000000ff0800720c */ /* 0x000fe20003f45070 */
[----:B------:R-:W-:-:S05]  /*0610*/  IMAD.MOV.U32 R23, RZ, RZ, RZ ;  /* 0x000000ffff177224 */ /* 0x000fca00078e00ff */
[----:B--2---:R-:W1:Y:S02]  /*0620*/  MUFU.RCP R0, R0 ;  /* 0x0000000000007308 */ /* 0x004e640000001000 */
        /* <DEDUP_REMOVED lines=9> */
[----:B------:R-:W-:Y:S01]  /*06c0*/  @P0 IADD3 R3, PT, PT, -R8, R3, RZ ;  /* 0x0000000308030210 */ /* 0x000fe20007ffe1ff */
[----:B------:R-:W-:-:S03]  /*06d0*/  @P0 VIADD R5, R5, 0x1 ;  /* 0x0000000105050836 */ /* 0x000fc60000000000 */
[----:B------:R-:W-:-:S13]  /*06e0*/  ISETP.GE.U32.AND P1, PT, R3, R8, PT ;  /* 0x000000080300720c */ /* 0x000fda0003f26070 */
[----:B------:R-:W-:Y:S01]  /*06f0*/  @P1 VIADD R5, R5, 0x1 ;  /* 0x0000000105051836 */ /* 0x000fe20000000000 */
[----:B------:R-:W-:-:S05]  /*0700*/  @!P2 LOP3.LUT R5, RZ, R8, RZ, 0x33, !PT ;  /* 0x00000008ff05a212 */ /* 0x000fca00078e33ff */
[----:B------:R-:W-:Y:S01]  /*0710*/  IMAD.MOV.U32 R22, RZ, RZ, R5 ;  /* 0x000000ffff167224 */ /* 0x000fe200078e0005 */
[----:B------:R-:W-:Y:S06]  /*0720*/  BRA `(.L_x_10) ;  /* 0x0000000000087947 */ /* 0x000fec0003800000 */
.L_x_9:
[----:B------:R-:W-:-:S07]  /*0730*/  MOV R0, 0x750 ;  /* 0x0000075000007802 */ /* 0x000fce0000000f00 */
[----:B01---5:R-:W-:Y:S05]  /*0740*/  CALL.REL.NOINC `($__internal_0_$__cuda_sm20_div_u64) ;  /* 0x0000000c00487944 */ /* 0x023fea0003c00000 */
.L_x_10:
[----:B------:R-:W-:Y:S05]  /*0750*/  BSYNC.RECONVERGENT B1 ;  /* 0x0000000000017941 */ /* 0x000fea0003800200 */
.L_x_8:
[----:B------:R-:W-:-:S05]  /*0760*/  VIADD R19, R19, 0x1 ;  /* 0x0000000113137836 */ /* 0x000fca0000000000 */
[----:B------:R-:W-:-:S04]  /*0770*/  ISETP.GE.U32.AND P0, PT, R19, UR38, PT ;  /* 0x0000002613007c0c */ /* 0x000fc8000bf06070 */
[----:B------:R-:W-:-:S13]  /*0780*/  ISETP.GE.U32.AND.EX P0, PT, RZ, UR39, PT, P0 ;  /* 0x00000027ff007c0c */ /* 0x000fda000bf06100 */
[----:B------:R-:W-:Y:S05]  /*0790*/  @!P0 BRA `(.L_x_11) ;  /* 0xfffffff800ec8947 */ /* 0x000fea000383ffff */
[----:B------:R-:W-:Y:S05]  /*07a0*/  BSYNC.RECONVERGENT B0 ;  /* 0x0000000000007941 */ /* 0x000fea0003800200 */
.L_x_4:
[----:B------:R-:W1:Y:S01]  /*07b0*/  LDCU.128 UR4, c[0x0][0x380] ;  /* 0x00007000ff0477ac */ /* 0x000e620008000c00 */
[----:B------:R-:W-:Y:S01]  /*07c0*/  ISETP.NE.AND P0, PT, R27, RZ, PT ;  /* 0x000000ff1b00720c */ /* 0x000fe20003f05270 */
[C---:B------:R-:W-:Y:S01]  /*07d0*/  IMAD.SHL.U32 R22, R20.reuse, 0x4, RZ ;  /* 0x0000000414167824 */ /* 0x040fe200078e00ff */
[----:B------:R-:W-:Y:S01]  /*07e0*/  SHF.L.U64.HI R15, R20, 0x2, R15 ;  /* 0x00000002140f7819 */ /* 0x000fe2000001020f */
[----:B------:R-:W-:Y:S03]  /*07f0*/  BSSY.RECONVERGENT B6, `(.L_x_12) ;  /* 0x000001a000067945 */ /* 0x000fe60003800200 */
[C---:B-1----:R-:W-:Y:S02]  /*0800*/  IADD3 R18, P1, PT, R22.reuse, UR6, RZ ;  /* 0x0000000616127c10 */ /* 0x042fe4000ff3e0ff */
[----:B------:R-:W-:Y:S02]  /*0810*/  IADD3 R22, P2, PT, R22, UR4, RZ ;  /* 0x0000000416167c10 */ /* 0x000fe4000ff5e0ff */
[----:B------:R-:W-:-:S02]  /*0820*/  IADD3.X R19, PT, PT, R15, UR7, RZ, P1, !PT ;  /* 0x000000070f137c10 */ /* 0x000fc40008ffe4ff */
[----:B------:R-:W-:Y:S01]  /*0830*/  IADD3.X R23, PT, PT, R15, UR5, RZ, P2, !PT ;  /* 0x000000050f177c10 */ /* 0x000fe200097fe4ff */
[----:B------:R-:W-:Y:S08]  /*0840*/  @P0 BRA `(.L_x_13) ;  /* 0x0000000000500947 */ /* 0x000ff00003800000 */
[C---:B------:R-:W-:Y:S02]  /*0850*/  R2UR UR4, R24.reuse ;  /* 0x00000000180472ca */ /* 0x040fe400000e0000 */
[C---:B------:R-:W-:Y:S02]  /*0860*/  R2UR UR5, R25.reuse ;  /* 0x00000000190572ca */ /* 0x040fe400000e0000 */
[C---:B------:R-:W-:Y:S02]  /*0870*/  R2UR UR6, R24.reuse ;  /* 0x00000000180672ca */ /* 0x040fe400000e0000 */
[C---:B------:R-:W-:Y:S02]  /*0880*/  R2UR UR7, R25.reuse ;  /* 0x00000000190772ca */ /* 0x040fe400000e0000 */
[----:B------:R-:W-:Y:S02]  /*0890*/  R2UR UR8, R24 ;  /* 0x00000000180872ca */ /* 0x000fe400000e0000 */
[----:B------:R-:W-:-:S05]  /*08a0*/  R2UR UR9, R25 ;  /* 0x00000000190972ca */ /* 0x000fca00000e0000 */
[----:B------:R-:W2:Y:S01]  /*08b0*/  LD.E R9, desc[UR4][R16.64] ;  /* 0x0000000410097980 */ /* 0x000ea2000c101900 */
[----:B0-----:R-:W-:Y:S01]  /*08c0*/  MOV R12, 0x0 ;  /* 0x00000000000c7802 */ /* 0x001fe20000000f00 */
[----:B------:R-:W-:Y:S01]  /*08d0*/  IMAD.MOV.U32 R8, RZ, RZ, RZ ;  /* 0x000000ffff087224 */ /* 0x000fe200078e00ff */
[----:B------:R-:W0:Y:S01]  /*08e0*/  LDCU.64 UR4, c[0x4][0x18] ;  /* 0x01000300ff0477ac */ /* 0x000e220008000a00 */
[----:B------:R-:W2:Y:S04]  /*08f0*/  LDG.E R10, desc[UR6][R18.64] ;  /* 0x00000006120a7981 */ /* 0x000ea8000c1e1900 */
[----:B------:R-:W2:Y:S01]  /*0900*/  LDG.E R11, desc[UR8][R22.64] ;  /* 0x00000008160b7981 */ /* 0x000ea2000c1e1900 */
[----:B------:R-:W1:Y:S01]  /*0910*/  LDC.64 R12, c[0x4][R12] ;  /* 0x010000000c0c7b82 */ /* 0x000e620000000a00 */
[----:B------:R-:W-:-:S02]  /*0920*/  IMAD.MOV.U32 R6, RZ, RZ, R26 ;  /* 0x000000ffff067224 */ /* 0x000fc400078e001a */
[----:B------:R-:W-:Y:S01]  /*0930*/  IMAD.MOV.U32 R7, RZ, RZ, R2 ;  /* 0x000000ffff077224 */ /* 0x000fe200078e0002 */
[----:B0-----:R-:W-:Y:S01]  /*0940*/  MOV R4, UR4 ;  /* 0x0000000400047c02 */ /* 0x001fe20008000f00 */
[----:B------:R-:W-:Y:S01]  /*0950*/  IMAD.U32 R5, RZ, RZ, UR5 ;  /* 0x00000005ff057e24 */ /* 0x000fe2000f8e00ff */
[----:B-12---:R0:W-:Y:S06]  /*0960*/  STL.128 [R1], R8 ;  /* 0x0000000801007387 */ /* 0x0061ec0000100c00 */
[----:B------:R-:W-:-:S07]  /*0970*/  LEPC R20, `(.L_x_13) ;  /* 0x000000001014794e */ /* 0x000fce0000000000 */
[----:B0-----:R-:W-:Y:S05]  /*0980*/  CALL.ABS.NOINC R12 ;  /* 0x000000000c007343 */ /* 0x001fea0003c00000 */
.L_x_13:
[----:B------:R-:W-:Y:S05]  /*0990*/  BSYNC.RECONVERGENT B6 ;  /* 0x0000000000067941 */ /* 0x000fea0003800200 */
.L_x_12:
[C---:B------:R-:W-:Y:S01]  /*09a0*/  R2UR UR6, R24.reuse ;  /* 0x00000000180672ca */ /* 0x040fe200000e0000 */
[----:B------:R-:W1:Y:S01]  /*09b0*/  LDC.64 R4, c[0x0][0x3b0] ;  /* 0x0000ec00ff047b82 */ /* 0x000e620000000a00 */
[C---:B------:R-:W-:Y:S02]  /*09c0*/  R2UR UR7, R25.reuse ;  /* 0x00000000190772ca */ /* 0x040fe400000e0000 */
[----:B------:R-:W-:Y:S02]  /*09d0*/  R2UR UR4, R24 ;  /* 0x00000000180472ca */ /* 0x000fe400000e0000 */
[----:B------:R-:W-:-:S09]  /*09e0*/  R2UR UR5, R25 ;  /* 0x00000000190572ca */ /* 0x000fd200000e0000 */
[----:B------:R-:W2:Y:S04]  /*09f0*/  LDG.E R19, desc[UR6][R18.64] ;  /* 0x0000000612137981 */ /* 0x000ea8000c1e1900 */
[----:B------:R-:W2:Y:S01]  /*0a00*/  LDG.E R0, desc[UR4][R22.64] ;  /* 0x0000000416007981 */ /* 0x000ea2000c1e1900 */
[----:B------:R-:W1:Y:S02]  /*0a10*/  LDCU.64 UR4, c[0x0][0x3b0] ;  /* 0x00007600ff0477ac */ /* 0x000e640008000a00 */
[----:B-1----:R-:W-:-:S04]  /*0a20*/  IMAD.WIDE.U32 R4, R32, UR4, R4 ;  /* 0x0000000420047c25 */ /* 0x002fc8000f8e0004 */
[----:B------:R-:W-:Y:S01]  /*0a30*/  IMAD R7, R33, UR4, RZ ;  /* 0x0000000421077c24 */ /* 0x000fe2000f8e02ff */
[----:B------:R-:W-:-:S03]  /*0a40*/  IADD3 R20, P0, PT, R27, R4, RZ ;  /* 0x000000041b147210 */ /* 0x000fc60007f1e0ff */
[C---:B------:R-:W-:Y:S01]  /*0a50*/  IMAD R7, R32.reuse, UR5, R7 ;  /* 0x0000000520077c24 */ /* 0x040fe2000f8e0207 */
[----:B------:R-:W-:-:S03]  /*0a60*/  IADD3 R32, P1, PT, R32, 0x1, RZ ;  /* 0x0000000120207810 */ /* 0x000fc60007f3e0ff */
[----:B------:R-:W-:Y:S01]  /*0a70*/  IMAD.X R15, R5, 0x1, R7, P0 ;  /* 0x00000001050f7824 */ /* 0x000fe200000e0607 */
[----:B------:R-:W-:Y:S01]  /*0a80*/  ISETP.GE.U32.AND P0, PT, R20, R30, PT ;  /* 0x0000001e1400720c */ /* 0x000fe20003f06070 */
[----:B------:R-:W-:-:S03]  /*0a90*/  IMAD.X R33, RZ, RZ, R33, P1 ;  /* 0x000000ffff217224 */ /* 0x000fc600008e0621 */
[----:B------:R-:W-:Y:S01]  /*0aa0*/  ISETP.GE.U32.AND.EX P0, PT, R15, R28, PT, P0 ;  /* 0x0000001c0f00720c */ /* 0x000fe20003f06100 */
[----:B--2---:R-:W-:-:S05]  /*0ab0*/  IMAD R3, R0, R19, RZ ;  /* 0x0000001300037224 */ /* 0x004fca00078e02ff */
[----:B------:R2:W-:Y:S07]  /*0ac0*/  STG.E desc[UR6][R22.64], R3 ;  /* 0x0000000316007986 */ /* 0x0005ee000c101906 */
[----:B------:R-:W-:Y:S05]  /*0ad0*/  @!P0 BRA `(.L_x_14) ;  /* 0xfffffff800048947 */ /* 0x000fea000383ffff */
[----:B------:R-:W-:Y:S05]  /*0ae0*/  BRA `(.L_x_2) ;  /* 0x0000000800407947 */ /* 0x000fea0003800000 */
.L_x_3:
[----:B------:R-:W-:Y:S01]  /*0af0*/  CS2R R32, SRZ ;  /* 0x0000000000207805 */ /* 0x000fe2000001ff00 */
[----:B------:R-:W-:Y:S02]  /*0b00*/  IMAD.MOV.U32 R15, RZ, RZ, R27 ;  /* 0x000000ffff0f7224 */ /* 0x000fe400078e001b */
[----:B------:R-:W-:-:S07]  /*0b10*/  IMAD.MOV.U32 R18, RZ, RZ, RZ ;  /* 0x000000ffff127224 */ /* 0x000fce00078e00ff */
.L_x_25:
[----:B0-----:R-:W0:Y:S01]  /*0b20*/  LDCU.64 UR4, c[0x0][0x3c0] ;  /* 0x00007800ff0477ac */ /* 0x001e220008000a00 */
[----:B------:R-:W-:Y:S01]  /*0b30*/  HFMA2 R19, -RZ, RZ, 0, 0 ;  /* 0x00000000ff137431 */ /* 0x000fe200000001ff */
[----:B------:R-:W-:Y:S01]  /*0b40*/  BSSY.RECONVERGENT B0, `(.L_x_15) ;  /* 0x0000057000007945 */ /* 0x000fe20003800200 */
[----:B------:R-:W-:Y:S01]  /*0b50*/  IMAD.MOV.U32 R20, RZ, RZ, RZ ;  /* 0x000000ffff147224 */ /* 0x000fe200078e00ff */
[----:B0-----:R-:W-:-:S04]  /*0b60*/  IADD3 R10, P0, PT, R15, UR4, RZ ;  /* 0x000000040f0a7c10 */ /* 0x001fc8000ff1e0ff */
[----:B------:R-:W-:-:S09]  /*0b70*/  IADD3.X R11, PT, PT, R18, UR5, RZ, P0, !PT ;  /* 0x00000005120b7c10 */ /* 0x000fd200087fe4ff */
.L_x_22:
[----:B------:R-:W-:Y:S02]  /*0b80*/  LOP3.LUT R21, RZ, R19, RZ, 0x33, !PT ;  /* 0x00000013ff157212 */ /* 0x000fe400078e33ff */
[----:B------:R-:W-:Y:S02]  /*0b90*/  LOP3.LUT R0, RZ, R20, RZ, 0x33, !PT ;  /* 0x00000014ff007212 */ /* 0x000fe400078e33ff */
[----:B------:R-:W-:Y:S02]  /*0ba0*/  IADD3 R21, P0, PT, R21, UR36, RZ ;  /* 0x0000002415157c10 */ /* 0x000fe4000ff1e0ff */
[----:B-1----:R-:W-:Y:S02]  /*0bb0*/  R2UR UR4, R24 ;  /* 0x00000000180472ca */ /* 0x002fe400000e0000 */
[----:B------:R-:W-:Y:S01]  /*0bc0*/  IADD3.X R0, PT, PT, R0, UR37, RZ, P0, !PT ;  /* 0x0000002500007c10 */ /* 0x000fe200087fe4ff */
[----:B------:R-:W-:Y:S01]  /*0bd0*/  IMAD.SHL.U32 R12, R21, 0x4, RZ ;  /* 0x00000004150c7824 */ /* 0x000fe200078e00ff */
[----:B------:R-:W-:-:S02]  /*0be0*/  R2UR UR5, R25 ;  /* 0x00000000190572ca */ /* 0x000fc400000e0000 */
[----:B------:R-:W-:Y:S02]  /*0bf0*/  SHF.L.U64.HI R0, R21, 0x2, R0 ;  /* 0x0000000215007819 */ /* 0x000fe40000010200 */
[----:B------:R-:W-:Y:S02]  /*0c00*/  LOP3.LUT R12, R12, 0xfffffffc, RZ, 0xc0, !PT ;  /* 0xfffffffc0c0c7812 */ /* 0x000fe400078ec0ff */
[----:B------:R-:W-:Y:S02]  /*0c10*/  LOP3.LUT R0, R0, 0x3, RZ, 0xc0, !PT ;  /* 0x0000000300007812 */ /* 0x000fe400078ec0ff */
[----:B------:R-:W-:-:S04]  /*0c20*/  IADD3 R12, P0, PT, R12, UR40, RZ ;  /* 0x000000280c0c7c10 */ /* 0x000fc8000ff1e0ff */
[----:B------:R-:W-:Y:S02]  /*0c30*/  IADD3.X R13, PT, PT, R0, UR41, RZ, P0, !PT ;  /* 0x00000029000d7c10 */ /* 0x000fe400087fe4ff */
[----:B------:R-:W-:Y:S01]  /*0c40*/  ISETP.NE.U32.AND P0, PT, R11, RZ, PT ;  /* 0x000000ff0b00720c */ /* 0x000fe20003f05070 */
[----:B------:R-:W-:Y:S02]  /*0c50*/  BSSY.RECONVERGENT B1, `(.L_x_16) ;  /* 0x000001a000017945 */ /* 0x000fe40003800200 */
[----:B------:R0:W5:Y:S10]  /*0c60*/  LDG.E R6, desc[UR4][R12.64] ;  /* 0x000000040c067981 */ /* 0x000174000c1e1900 */
[----:B0-----:R-:W-:Y:S05]  /*0c70*/  @P0 BRA `(.L_x_17) ;  /* 0x0000000000480947 */ /* 0x001fea0003800000 */
[----:B-----5:R-:W0:Y:S01]  /*0c80*/  I2F.U32.RP R0, R6 ;  /* 0x0000000600007306 */ /* 0x020e220000209000 */
[----:B------:R-:W-:Y:S01]  /*0c90*/  IMAD.MOV R3, RZ, RZ, -R6 ;  /* 0x000000ffff037224 */ /* 0x000fe200078e0a06 */
[----:B------:R-:W-:-:S06]  /*0ca0*/  ISETP.NE.U32.AND P1, PT, R6, RZ, PT ;  /* 0x000000ff0600720c */ /* 0x000fcc0003f25070 */
[----:B0-----:R-:W0:Y:S02]  /*0cb0*/  MUFU.RCP R0, R0 ;  /* 0x0000000000007308 */ /* 0x001e240000001000 */
[----:B0-----:R-:W-:-:S06]  /*0cc0*/  VIADD R4, R0, 0xffffffe ;  /* 0x0ffffffe00047836 */ /* 0x001fcc0000000000 */
[----:B------:R0:W1:Y:S02]  /*0cd0*/  F2I.FTZ.U32.TRUNC.NTZ R5, R4 ;  /* 0x0000000400057305 */ /* 0x000064000021f000 */
[----:B0-----:R-:W-:Y:S02]  /*0ce0*/  IMAD.MOV.U32 R4, RZ, RZ, RZ ;  /* 0x000000ffff047224 */ /* 0x001fe400078e00ff */
[----:B-1----:R-:W-:-:S04]  /*0cf0*/  IMAD R3, R3, R5, RZ ;  /* 0x0000000503037224 */ /* 0x002fc800078e02ff */
        /* <DEDUP_REMOVED lines=10> */
.L_x_17:
[----:B-----5:R-:W-:Y:S01]  /*0da0*/  IMAD.MOV.U32 R4, RZ, RZ, R6 ;  /* 0x000000ffff047224 */ /* 0x020fe200078e0006 */
[----:B------:R-:W-:Y:S01]  /*0db0*/  MOV R14, 0xdf0 ;  /* 0x00000df0000e7802 */ /* 0x000fe20000000f00 */
[----:B------:R-:W-:Y:S02]  /*0dc0*/  IMAD.MOV.U32 R0, RZ, RZ, R10 ;  /* 0x000000ffff007224 */ /* 0x000fe400078e000a */
[----:B------:R-:W-:-:S07]  /*0dd0*/  IMAD.MOV.U32 R3, RZ, RZ, R11 ;  /* 0x000000ffff037224 */ /* 0x000fce00078e000b */
[----:B------:R-:W-:Y:S05]  /*0de0*/  CALL.REL.NOINC `($__internal_1_$__cuda_sm20_rem_u64) ;  /* 0x0000000800b47944 */ /* 0x000fea0003c00000 */
.L_x_18:
[----:B------:R-:W-:Y:S05]  /*0df0*/  BSYNC.RECONVERGENT B1 ;  /* 0x0000000000017941 */ /* 0x000fea0003800200 */
.L_x_16:
[----:B------:R-:W-:Y:S02]  /*0e00*/  LEA R4, P0, R21, R16, 0x2 ;  /* 0x0000001015047211 */ /* 0x000fe400078010ff */
[C---:B------:R-:W-:Y:S02]  /*0e10*/  R2UR UR4, R24.reuse ;  /* 0x00000000180472ca */ /* 0x040fe400000e0000 */
[C---:B------:R-:W-:Y:S02]  /*0e20*/  R2UR UR5, R25.reuse ;  /* 0x00000000190572ca */ /* 0x040fe400000e0000 */
[----:B------:R-:W-:Y:S02]  /*0e30*/  R2UR UR6, R24 ;  /* 0x00000000180672ca */ /* 0x000fe400000e0000 */
[----:B------:R-:W-:Y:S02]  /*0e40*/  R2UR UR7, R25 ;  /* 0x00000000190772ca */ /* 0x000fe400000e0000 */
[----:B------:R-:W-:-:S02]  /*0e50*/  LEA.HI.X R5, R21, R17, RZ, 0x2, P0 ;  /* 0x0000001115057211 */ /* 0x000fc400000f14ff */
[----:B------:R-:W-:Y:S01]  /*0e60*/  ISETP.NE.U32.AND P0, PT, R11, RZ, PT ;  /* 0x000000ff0b00720c */ /* 0x000fe20003f05070 */
[----:B------:R-:W-:Y:S04]  /*0e70*/  BSSY.RECONVERGENT B1, `(.L_x_19) ;  /* 0x000001f000017945 */ /* 0x000fe80003800200 */
[----:B------:R0:W-:Y:S04]  /*0e80*/  ST.E desc[UR4][R4.64], R3 ;  /* 0x0000000304007985 */ /* 0x0001e8000c101904 */
[----:B------:R0:W5:Y:S04]  /*0e90*/  LDG.E R8, desc[UR6][R12.64] ;  /* 0x000000060c087981 */ /* 0x000168000c1e1900 */
[----:B------:R-:W-:Y:S05]  /*0ea0*/  @P0 BRA `(.L_x_20) ;  /* 0x0000000000540947 */ /* 0x000fea0003800000 */
[----:B-----5:R-:W1:Y:S01]  /*0eb0*/  I2F.U32.RP R0, R8 ;  /* 0x0000000800007306 */ /* 0x020e620000209000 */
[----:B0-----:R-:W-:Y:S01]  /*0ec0*/  IMAD.MOV R3, RZ, RZ, -R8 ;  /* 0x000000ffff037224 */ /* 0x001fe200078e0a08 */
[----:B------:R-:W-:Y:S01]  /*0ed0*/  ISETP.NE.U32.AND P2, PT, R8, RZ, PT ;  /* 0x000000ff0800720c */ /* 0x000fe20003f45070 */
[----:B------:R-:W-:-:S05]  /*0ee0*/  IMAD.MOV.U32 R11, RZ, RZ, RZ ;  /* 0x000000ffff0b7224 */ /* 0x000fca00078e00ff */
[----:B-1----:R-:W0:Y:S02]  /*0ef0*/  MUFU.RCP R0, R0 ;  /* 0x0000000000007308 */ /* 0x002e240000001000 */
        /* <DEDUP_REMOVED lines=16> */
.L_x_20:
[----:B------:R-:W-:Y:S01]  /*1000*/  IMAD.MOV.U32 R22, RZ, RZ, R10 ;  /* 0x000000ffff167224 */ /* 0x000fe200078e000a */
[----:B------:R-:W-:Y:S01]  /*1010*/  MOV R0, 0x1040 ;  /* 0x0000104000007802 */ /* 0x000fe20000000f00 */
[----:B------:R-:W-:-:S07]  /*1020*/  IMAD.MOV.U32 R23, RZ, RZ, R11 ;  /* 0x000000ffff177224 */ /* 0x000fce00078e000b */
[----:B0----5:R-:W-:Y:S05]  /*1030*/  CALL.REL.NOINC `($__internal_0_$__cuda_sm20_div_u64) ;  /* 0x00000004000c7944 */ /* 0x021fea0003c00000 */
[----:B------:R-:W-:Y:S01]  /*1040*/  IMAD.MOV.U32 R10, RZ, RZ, R22 ;  /* 0x000000ffff0a7224 */ /* 0x000fe200078e0016 */
[----:B------:R-:W-:-:S07]  /*1050*/  MOV R11, R23 ;  /* 0x00000017000b7202 */ /* 0x000fce0000000f00 */
.L_x_21:
[----:B------:R-:W-:Y:S05]  /*1060*/  BSYNC.RECONVERGENT B1 ;  /* 0x0000000000017941 */ /* 0x000fea0003800200 */
.L_x_19:
[----:B------:R-:W-:-:S05]  /*1070*/  VIADD R19, R19, 0x1 ;  /* 0x0000000113137836 */ /* 0x000fca0000000000 */
[----:B------:R-:W-:-:S04]  /*1080*/  ISETP.GE.U32.AND P0, PT, R19, UR36, PT ;  /* 0x0000002413007c0c */ /* 0x000fc8000bf06070 */
[----:B------:R-:W-:-:S13]  /*1090*/  ISETP.GE.U32.AND.EX P0, PT, RZ, UR37, PT, P0 ;  /* 0x00000025ff007c0c */ /* 0x000fda000bf06100 */
[----:B------:R-:W-:Y:S05]  /*10a0*/  @!P0 BRA `(.L_x_22) ;  /* 0xfffffff800b48947 */ /* 0x000fea000383ffff */
[----:B------:R-:W-:Y:S05]  /*10b0*/  BSYNC.RECONVERGENT B0 ;  /* 0x0000000000007941 */ /* 0x000fea0003800200 */
.L_x_15:
[----:B------:R-:W0:Y:S01]  /*10c0*/  LDCU.128 UR4, c[0x0][0x380] ;  /* 0x00007000ff0477ac */ /* 0x000e220008000c00 */
[----:B------:R-:W-:Y:S01]  /*10d0*/  ISETP.NE.AND P0, PT, R27, RZ, PT ;  /* 0x000000ff1b00720c */ /* 0x000fe20003f05270 */
[C---:B------:R-:W-:Y:S01]  /*10e0*/  IMAD.SHL.U32 R22, R15.reuse, 0x4, RZ ;  /* 0x000000040f167824 */ /* 0x040fe200078e00ff */
[----:B------:R-:W-:Y:S01]  /*10f0*/  SHF.L.U64.HI R0, R15, 0x2, R18 ;  /* 0x000000020f007819 */ /* 0x000fe20000010212 */
[----:B------:R-:W-:Y:S03]  /*1100*/  BSSY.RECONVERGENT B6, `(.L_x_23) ;  /* 0x000001a000067945 */ /* 0x000fe60003800200 */
[C---:B0-----:R-:W-:Y:S02]  /*1110*/  IADD3 R18, P1, PT, R22.reuse, UR6, RZ ;  /* 0x0000000616127c10 */ /* 0x041fe4000ff3e0ff */
        /* <DEDUP_REMOVED lines=11> */
[----:B------:R-:W-:Y:S01]  /*11d0*/  MOV R12, 0x0 ;  /* 0x00000000000c7802 */ /* 0x000fe20000000f00 */
[----:B------:R-:W-:Y:S01]  /*11e0*/  IMAD.MOV.U32 R8, RZ, RZ, RZ ;  /* 0x000000ffff087224 */ /* 0x000fe200078e00ff */
[----:B------:R-:W0:Y:S01]  /*11f0*/  LDCU.64 UR4, c[0x4][0x18] ;  /* 0x01000300ff0477ac */ /* 0x000e220008000a00 */
[----:B------:R-:W2:Y:S04]  /*1200*/  LDG.E R10, desc[UR6][R18.64] ;  /* 0x00000006120a7981 */ /* 0x000ea8000c1e1900 */
[----:B------:R-:W2:Y:S01]  /*1210*/  LDG.E R11, desc[UR8][R22.64] ;  /* 0x00000008160b7981 */ /* 0x000ea2000c1e1900 */
[----:B------:R-:W1:Y:S01]  /*1220*/  LDC.64 R12, c[0x4][R12] ;  /* 0x010000000c0c7b82 */ /* 0x000e620000000a00 */
[----:B------:R-:W-:-:S02]  /*1230*/  IMAD.MOV.U32 R6, RZ, RZ, R26 ;  /* 0x000000ffff067224 */ /* 0x000fc400078e001a */
[----:B------:R-:W-:Y:S02]  /*1240*/  IMAD.MOV.U32 R7, RZ, RZ, R2 ;  /* 0x000000ffff077224 */ /* 0x000fe400078e0002 */
[----:B0-----:R-:W-:Y:S02]  /*1250*/  IMAD.U32 R4, RZ, RZ, UR4 ;  /* 0x00000004ff047e24 */ /* 0x001fe4000f8e00ff */
[----:B------:R-:W-:Y:S01]  /*1260*/  IMAD.U32 R5, RZ, RZ, UR5 ;  /* 0x00000005ff057e24 */ /* 0x000fe2000f8e00ff */
[----:B-12---:R0:W-:Y:S06]  /*1270*/  STL.128 [R1], R8 ;  /* 0x0000000801007387 */ /* 0x0061ec0000100c00 */
[----:B------:R-:W-:-:S07]  /*1280*/  LEPC R20, `(.L_x_24) ;  /* 0x000000001014794e */ /* 0x000fce0000000000 */
[----:B0-----:R-:W-:Y:S05]  /*1290*/  CALL.ABS.NOINC R12 ;  /* 0x000000000c007343 */ /* 0x001fea0003c00000 */
.L_x_24:
[----:B------:R-:W-:Y:S05]  /*12a0*/  BSYNC.RECONVERGENT B6 ;  /* 0x0000000000067941 */ /* 0x000fea0003800200 */
.L_x_23:
[C---:B------:R-:W-:Y:S01]  /*12b0*/  R2UR UR6, R24.reuse ;  /* 0x00000000180672ca */ /* 0x040fe200000e0000 */
[----:B------:R-:W0:Y:S01]  /*12c0*/  LDC.64 R4, c[0x0][0x3b0] ;  /* 0x0000ec00ff047b82 */ /* 0x000e220000000a00 */
[C---:B------:R-:W-:Y:S02]  /*12d0*/  R2UR UR7, R25.reuse ;  /* 0x00000000190772ca */ /* 0x040fe400000e0000 */
[----:B------:R-:W-:Y:S02]  /*12e0*/  R2UR UR4, R24 ;  /* 0x00000000180472ca */ /* 0x000fe400000e0000 */
[----:B------:R-:W-:-:S09]  /*12f0*/  R2UR UR5, R25 ;  /* 0x00000000190572ca */ /* 0x000fd200000e0000 */
[----:B------:R1:W2:Y:S04]  /*1300*/  LDG.E R19, desc[UR6][R18.64] ;  /* 0x0000000612137981 */ /* 0x0002a8000c1e1900 */
[----:B------:R-:W2:Y:S01]  /*1310*/  LDG.E R0, desc[UR4][R22.64] ;  /* 0x0000000416007981 */ /* 0x000ea2000c1e1900 */
[----:B------:R-:W3:Y:S02]  /*1320*/  LDCU.64 UR4, c[0x0][0x3b0] ;  /* 0x00007600ff0477ac */ /* 0x000ee40008000a00 */
[----:B---3--:R-:W-:Y:S02]  /*1330*/  IMAD R7, R33, UR4, RZ ;  /* 0x0000000421077c24 */ /* 0x008fe4000f8e02ff */
[----:B0-----:R-:W-:-:S04]  /*1340*/  IMAD.WIDE.U32 R4, R32, UR4, R4 ;  /* 0x0000000420047c25 */ /* 0x001fc8000f8e0004 */
[C---:B------:R-:W-:Y:S01]  /*1350*/  IMAD R7, R32.reuse, UR5, R7 ;  /* 0x0000000520077c24 */ /* 0x040fe2000f8e0207 */
[----:B------:R-:W-:Y:S02]  /*1360*/  IADD3 R15, P0, PT, R27, R4, RZ ;  /* 0x000000041b0f7210 */ /* 0x000fe40007f1e0ff */
[----:B------:R-:W-:Y:S02]  /*1370*/  IADD3 R32, P1, PT, R32, 0x1, RZ ;  /* 0x0000000120207810 */ /* 0x000fe40007f3e0ff */
[----:B-1----:R-:W-:Y:S02]  /*1380*/  IADD3.X R18, PT, PT, R5, R7, RZ, P0, !PT ;  /* 0x0000000705127210 */ /* 0x002fe400007fe4ff */
[----:B------:R-:W-:Y:S01]  /*1390*/  ISETP.GE.U32.AND P0, PT, R15, R30, PT ;  /* 0x0000001e0f00720c */ /* 0x000fe20003f06070 */
[----:B------:R-:W-:-:S03]  /*13a0*/  IMAD.X R33, RZ, RZ, R33, P1 ;  /* 0x000000ffff217224 */ /* 0x000fc600008e0621 */
[----:B------:R-:W-:Y:S01]  /*13b0*/  ISETP.GE.U32.AND.EX P0, PT, R18, R28, PT, P0 ;  /* 0x0000001c1200720c */ /* 0x000fe20003f06100 */
[----:B--2---:R-:W-:-:S05]  /*13c0*/  IMAD R3, R0, R19, RZ ;  /* 0x0000001300037224 */ /* 0x004fca00078e02ff */
[----:B------:R0:W-:Y:S07]  /*13d0*/  STG.E desc[UR6][R22.64], R3 ;  /* 0x0000000316007986 */ /* 0x0001ee000c101906 */
[----:B------:R-:W-:Y:S05]  /*13e0*/  @!P0 BRA `(.L_x_25) ;  /* 0xfffffff400cc8947 */ /* 0x000fea000383ffff */
.L_x_2:
[----:B------:R-:W-:Y:S05]  /*13f0*/  BSYNC.RECONVERGENT B7 ;  /* 0x0000000000077941 */ /* 0x000fea0003800200 */
.L_x_1:
[----:B------:R-:W-:Y:S01]  /*1400*/  MOV R0, 0x10 ;  /* 0x0000001000007802 */ /* 0x000fe20000000f00 */
[----:B------:R-:W-:Y:S02]  /*1410*/  IMAD.MOV.U32 R4, RZ, RZ, R16 ;  /* 0x000000ffff047224 */ /* 0x000fe400078e0010 */
[----:B------:R-:W-:Y:S01]  /*1420*/  IMAD.MOV.U32 R5, RZ, RZ, R17 ;  /* 0x000000ffff057224 */ /* 0x000fe200078e0011 */
[----:B0-2---:R0:W1:Y:S06]  /*1430*/  LDC.64 R2, c[0x4][R0] ;  /* 0x0100000000027b82 */ /* 0x00506c0000000a00 */
[----:B------:R-:W-:-:S07]  /*1440*/  LEPC R20, `(.L_x_26) ;  /* 0x000000001014794e */ /* 0x000fce0000000000 */
[----:B01----:R-:W-:Y:S05]  /*1450*/  CALL.ABS.NOINC R2 ;  /* 0x0000000002007343 */ /* 0x003fea0003c00000 */
.L_x_26:
[----:B------:R-:W-:Y:S05]  /*1460*/  EXIT ;  /* 0x000000000000794d */ /* 0x000fea0003800000 */
        .weak           $__internal_0_$__cuda_sm20_div_u64
        .type           $__internal_0_$__cuda_sm20_div_u64,@function
        .size           $__internal_0_$__cuda_sm20_div_u64,($__internal_1_$__cuda_sm20_rem_u64 - $__internal_0_$__cuda_sm20_div_u64)
$__internal_0_$__cuda_sm20_div_u64:
[----:B------:R-:W-:-:S04]  /*1470*/  IMAD.MOV.U32 R9, RZ, RZ, R29 ;  /* 0x000000ffff097224 */ /* 0x000fc800078e001d */
[----:B------:R-:W0:Y:S08]  /*1480*/  I2F.U64.RP R3, R8 ;  /* 0x0000000800037312 */ /* 0x000e300000309000 */
[----:B0-----:R-:W0:Y:S02]  /*1490*/  MUFU.RCP R3, R3 ;  /* 0x0000000300037308 */ /* 0x001e240000001000 */
[----:B0-----:R-:W-:-:S06]  /*14a0*/  VIADD R6, R3, 0x1ffffffe ;  /* 0x1ffffffe03067836 */ /* 0x001fcc0000000000 */
[----:B------:R-:W0:Y:S02]  /*14b0*/  F2I.U64.TRUNC R6, R6 ;  /* 0x0000000600067311 */ /* 0x000e24000020d800 */
[----:B0-----:R-:W-:-:S04]  /*14c0*/  IMAD.WIDE.U32 R4, R6, R8, RZ ;  /* 0x0000000806047225 */ /* 0x001fc800078e00ff */
[----:B------:R-:W-:Y:S01]  /*14d0*/  IMAD R5, R6, R29, R5 ;  /* 0x0000001d06057224 */ /* 0x000fe200078e0205 */
[----:B------:R-:W-:-:S03]  /*14e0*/  IADD3 R13, P0, PT, RZ, -R4, RZ ;  /* 0x80000004ff0d7210 */ /* 0x000fc60007f1e0ff */
[----:B------:R-:W-:Y:S02]  /*14f0*/  IMAD R5, R7, R8, R5 ;  /* 0x0000000807057224 */ /* 0x000fe400078e0205 */
[----:B------:R-:W-:-:S04]  /*1500*/  IMAD.HI.U32 R4, R6, R13, RZ ;  /* 0x0000000d06047227 */ /* 0x000fc800078e00ff */
[----:B------:R-:W-:Y:S02]  /*1510*/  IMAD.X R21, RZ, RZ, ~R5, P0 ;  /* 0x000000ffff157224 */ /* 0x000fe400000e0e05 */
[----:B------:R-:W-:Y:S02]  /*1520*/  IMAD.MOV.U32 R5, RZ, RZ, R6 ;  /* 0x000000ffff057224 */ /* 0x000fe400078e0006 */
[-C--:B------:R-:W-:Y:S02]  /*1530*/  IMAD R9, R7, R21.reuse, RZ ;  /* 0x0000001507097224 */ /* 0x080fe400078e02ff */
[----:B------:R-:W-:-:S04]  /*1540*/  IMAD.WIDE.U32 R4, P0, R6, R21, R4 ;  /* 0x0000001506047225 */ /* 0x000fc80007800004 */
[----:B------:R-:W-:-:S04]  /*1550*/  IMAD.HI.U32 R3, R7, R21, RZ ;  /* 0x0000001507037227 */ /* 0x000fc800078e00ff */
[----:B------:R-:W-:Y:S01]  /*1560*/  IMAD.HI.U32 R4, P1, R7, R13, R4 ;  /* 0x0000000d07047227 */ /* 0x000fe20007820004 */
[----:B------:R-:W-:-:S04]  /*1570*/  IADD3.X R3, PT, PT, R3, R7, RZ, P0, !PT ;  /* 0x0000000703037210 */ /* 0x000fc800007fe4ff */
[----:B------:R-:W-:-:S04]  /*1580*/  IADD3 R5, P2, PT, R9, R4, RZ ;  /* 0x0000000409057210 */ /* 0x000fc80007f5e0ff */
[----:B------:R-:W-:Y:S01]  /*1590*/  IADD3.X R3, PT, PT, RZ, RZ, R3, P2, P1 ;  /* 0x000000ffff037210 */ /* 0x000fe200017e2403 */
[----:B------:R-:W-:-:S04]  /*15a0*/  IMAD.WIDE.U32 R6, R5, R8, RZ ;  /* 0x0000000805067225 */ /* 0x000fc800078e00ff */
[----:B------:R-:W-:Y:S01]  /*15b0*/  IMAD R4, R5, R29, R7 ;  /* 0x0000001d05047224 */ /* 0x000fe200078e0207 */
[----:B------:R-:W-:-:S03]  /*15c0*/  IADD3 R7, P0, PT, RZ, -R6, RZ ;  /* 0x80000006ff077210 */ /* 0x000fc60007f1e0ff */
[----:B------:R-:W-:Y:S02]  /*15d0*/  IMAD R6, R3, R8, R4 ;  /* 0x0000000803067224 */ /* 0x000fe400078e0204 */
[----:B------:R-:W-:-:S04]  /*15e0*/  IMAD.HI.U32 R4, R5, R7, RZ ;  /* 0x0000000705047227 */ /* 0x000fc800078e00ff */
[----:B------:R-:W-:-:S04]  /*15f0*/  IMAD.X R6, RZ, RZ, ~R6, P0 ;  /* 0x000000ffff067224 */ /* 0x000fc800000e0e06 */
[----:B------:R-:W-:-:S04]  /*1600*/  IMAD.WIDE.U32 R4, P0, R5, R6, R4 ;  /* 0x0000000605047225 */ /* 0x000fc80007800004 */
[C---:B------:R-:W-:Y:S02]  /*1610*/  IMAD R9, R3.reuse, R6, RZ ;  /* 0x0000000603097224 */ /* 0x040fe400078e02ff */
[----:B------:R-:W-:-:S04]  /*1620*/  IMAD.HI.U32 R4, P1, R3, R7, R4 ;  /* 0x0000000703047227 */ /* 0x000fc80007820004 */
[----:B------:R-:W-:Y:S01]  /*1630*/  IMAD.HI.U32 R6, R3, R6, RZ ;  /* 0x0000000603067227 */ /* 0x000fe200078e00ff */
[----:B------:R-:W-:-:S03]  /*1640*/  IADD3 R7, P2, PT, R9, R4, RZ ;  /* 0x0000000409077210 */ /* 0x000fc60007f5e0ff */
[----:B------:R-:W-:Y:S02]  /*1650*/  IMAD.X R3, R6, 0x1, R3, P0 ;  /* 0x0000000106037824 */ /* 0x000fe400000e0603 */
[----:B------:R-:W-:-:S03]  /*1660*/  IMAD.HI.U32 R4, R7, R22, RZ ;  /* 0x0000001607047227 */ /* 0x000fc600078e00ff */
[----:B------:R-:W-:Y:S01]  /*1670*/  IADD3.X R3, PT, PT, RZ, RZ, R3, P2, P1 ;  /* 0x000000ffff037210 */ /* 0x000fe200017e2403 */
[----:B------:R-:W-:Y:S02]  /*1680*/  IMAD.MOV.U32 R5, RZ, RZ, RZ ;  /* 0x000000ffff057224 */ /* 0x000fe400078e00ff */
[----:B------:R-:W-:-:S04]  /*1690*/  IMAD.WIDE.U32 R4, R7, R23, R4 ;  /* 0x0000001707047225 */ /* 0x000fc800078e0004 */
[C---:B------:R-:W-:Y:S02]  /*16a0*/  IMAD R7, R3.reuse, R23, RZ ;  /* 0x0000001703077224 */ /* 0x040fe400078e02ff */
[----:B------:R-:W-:-:S04]  /*16b0*/  IMAD.HI.U32 R4, P0, R3, R22, R4 ;  /* 0x0000001603047227 */ /* 0x000fc80007800004 */
[----:B------:R-:W-:Y:S01]  /*16c0*/  IMAD.HI.U32 R3, R3, R23, RZ ;  /* 0x0000001703037227 */ /* 0x000fe200078e00ff */
[----:B------:R-:W-:-:S03]  /*16d0*/  IADD3 R7, P1, PT, R7, R4, RZ ;  /* 0x0000000407077210 */ /* 0x000fc60007f3e0ff */
[----:B------:R-:W-:Y:S02]  /*16e0*/  IMAD.X R3, RZ, RZ, R3, P0 ;  /* 0x000000ffff037224 */ /* 0x000fe400000e0603 */
[----:B------:R-:W-:-:S04]  /*16f0*/  IMAD.WIDE.U32 R4, R7, R8, RZ ;  /* 0x0000000807047225 */ /* 0x000fc800078e00ff */
[----:B------:R-:W-:Y:S01]  /*1700*/  IMAD.X R3, RZ, RZ, R3, P1 ;  /* 0x000000ffff037224 */ /* 0x000fe200008e0603 */
[----:B------:R-:W-:Y:S01]  /*1710*/  IADD3 R9, P1, PT, -R4, R22, RZ ;  /* 0x0000001604097210 */ /* 0x000fe20007f3e1ff */
[----:B------:R-:W-:-:S03]  /*1720*/  IMAD R5, R7, R29, R5 ;  /* 0x0000001d07057224 */ /* 0x000fc600078e0205 */
[-C--:B------:R-:W-:Y:S01]  /*1730*/  ISETP.GE.U32.AND P0, PT, R9, R8.reuse, PT ;  /* 0x000000080900720c */ /* 0x080fe20003f06070 */
[----:B------:R-:W-:Y:S01]  /*1740*/  IMAD R4, R3, R8, R5 ;  /* 0x0000000803047224 */ /* 0x000fe200078e0205 */
[----:B------:R-:W-:-:S03]  /*1750*/  IADD3 R5, P2, PT, -R8, R9, RZ ;  /* 0x0000000908057210 */ /* 0x000fc60007f5e1ff */
[----:B------:R-:W-:Y:S01]  /*1760*/  IMAD.X R14, R23, 0x1, ~R4, P1 ;  /* 0x00000001170e7824 */ /* 0x000fe200008e0e04 */
[----:B------:R-:W-:-:S04]  /*1770*/  IADD3 R4, P1, PT, R7, 0x1, RZ ;  /* 0x0000000107047810 */ /* 0x000fc80007f3e0ff */
[----:B------:R-:W-:Y:S01]  /*1780*/  ISETP.GE.U32.AND.EX P0, PT, R14, R29, PT, P0 ;  /* 0x0000001d0e00720c */ /* 0x000fe20003f06100 */
[----:B------:R-:W-:Y:S01]  /*1790*/  IMAD.X R6, RZ, RZ, R3, P1 ;  /* 0x000000ffff067224 */ /* 0x000fe200008e0603 */
[----:B------:R-:W-:Y:S02]  /*17a0*/  IADD3.X R12, PT, PT, ~R29, R14, RZ, P2, !PT ;  /* 0x0000000e1d0c7210 */ /* 0x000fe400017fe5ff */
[----:B------:R-:W-:Y:S02]  /*17b0*/  SEL R7, R4, R7, P0 ;  /* 0x0000000704077207 */ /* 0x000fe40000000000 */
[----:B------:R-:W-:Y:S02]  /*17c0*/  SEL R5, R5, R9, P0 ;  /* 0x0000000905057207 */ /* 0x000fe40000000000 */
[----:B------:R-:W-:Y:S02]  /*17d0*/  SEL R4, R6, R3, P0 ;  /* 0x0000000306047207 */ /* 0x000fe40000000000 */
[----:B------:R-:W-:-:S02]  /*17e0*/  IADD3 R22, P2, PT, R7, 0x1, RZ ;  /* 0x0000000107167810 */ /* 0x000fc40007f5e0ff */
[----:B------:R-:W-:Y:S02]  /*17f0*/  SEL R12, R12, R14, P0 ;  /* 0x0000000e0c0c7207 */ /* 0x000fe40000000000 */
[----:B------:R-:W-:Y:S01]  /*1800*/  ISETP.GE.U32.AND P0, PT, R5, R8, PT ;  /* 0x000000080500720c */ /* 0x000fe20003f06070 */
[----:B------:R-:W-:Y:S01]  /*1810*/  IMAD.X R23, RZ, RZ, R4, P2 ;  /* 0x000000ffff177224 */ /* 0x000fe200010e0604 */
[----:B------:R-:W-:Y:S01]  /*1820*/  ISETP.NE.U32.AND P1, PT, R8, RZ, PT ;  /* 0x000000ff0800720c */ /* 0x000fe20003f25070 */
[----:B------:R-:W-:Y:S01]  /*1830*/  IMAD.MOV.U32 R5, RZ, RZ, 0x0 ;  /* 0x00000000ff057424 */ /* 0x000fe200078e00ff */
[----:B------:R-:W-:Y:S02]  /*1840*/  ISETP.GE.U32.AND.EX P0, PT, R12, R29, PT, P0 ;  /* 0x0000001d0c00720c */ /* 0x000fe40003f06100 */
[----:B------:R-:W-:Y:S02]  /*1850*/  ISETP.NE.AND.EX P1, PT, R29, RZ, PT, P1 ;  /* 0x000000ff1d00720c */ /* 0x000fe40003f25310 */
[----:B------:R-:W-:Y:S01]  /*1860*/  SEL R23, R23, R4, P0 ;  /* 0x0000000417177207 */ /* 0x000fe20000000000 */
[----:B------:R-:W-:Y:S01]  /*1870*/  IMAD.MOV.U32 R4, RZ, RZ, R0 ;  /* 0x000000ffff047224 */ /* 0x000fe200078e0000 */
[----:B------:R-:W-:-:S02]  /*1880*/  SEL R22, R22, R7, P0 ;  /* 0x0000000716167207 */ /* 0x000fc40000000000 */
[----:B------:R-:W-:Y:S02]  /*1890*/  SEL R23, R23, 0xffffffff, P1 ;  /* 0xffffffff17177807 */ /* 0x000fe40000800000 */
[----:B------:R-:W-:Y:S01]  /*18a0*/  SEL R22, R22, 0xffffffff, P1 ;  /* 0xffffffff16167807 */ /* 0x000fe20000800000 */
[----:B------:R-:W-:Y:S06]  /*18b0*/  RET.REL.NODEC R4 `(_Z6unrollPjS_S_yyyyhy) ;  /* 0xffffffe404d07950 */ /* 0x000fec0003c3ffff */
        .weak           $__internal_1_$__cuda_sm20_rem_u64
        .type           $__internal_1_$__cuda_sm20_rem_u64,@function
        .size           $__internal_1_$__cuda_sm20_rem_u64,(.L_x_29 - $__internal_1_$__cuda_sm20_rem_u64)
$__internal_1_$__cuda_sm20_rem_u64:
[----:B------:R-:W-:-:S06]  /*18c0*/  IMAD.MOV.U32 R5, RZ, RZ, R31 ;  /* 0x000000ffff057224 */ /* 0x000fcc00078e001f */
        /* <DEDUP_REMOVED lines=8> */
[----:B------:R-:W-:-:S03]  /*1950*/  IMAD.HI.U32 R8, R6, R35, RZ ;  /* 0x0000002306087227 */ /* 0x000fc600078e00ff */
[----:B------:R-:W-:Y:S01]  /*1960*/  IADD3.X R37, PT, PT, RZ, ~R9, RZ, P0, !PT ;  /* 0x80000009ff257210 */ /* 0x000fe200007fe4ff */
[----:B------:R-:W-:-:S04]  /*1970*/  IMAD.MOV.U32 R9, RZ, RZ, R6 ;  /* 0x000000ffff097224 */ /* 0x000fc800078e0006 */
[----:B------:R-:W-:-:S04]  /*1980*/  IMAD.WIDE.U32 R8, P0, R6, R37, R8 ;  /* 0x0000002506087225 */ /* 0x000fc80007800008 */
[----:B------:R-:W-:-:S04]  /*1990*/  IMAD.HI.U32 R5, R7, R37, RZ ;  /* 0x0000002507057227 */ /* 0x000fc800078e00ff */
[----:B------:R-:W-:-:S04]  /*19a0*/  IMAD.HI.U32 R8, P1, R7, R35, R8 ;  /* 0x0000002307087227 */ /* 0x000fc80007820008 */
[----:B------:R-:W-:Y:S02]  /*19b0*/  IMAD R9, R7, R37, RZ ;  /* 0x0000002507097224 */ /* 0x000fe400078e02ff */
[----:B------:R-:W-:-:S03]  /*19c0*/  IMAD.X R5, R5, 0x1, R7, P0 ;  /* 0x0000000105057824 */ /* 0x000fc600000e0607 */
        /* <DEDUP_REMOVED lines=23> */
[----:B------:R-:W-:-:S03]  /*1b40*/  IMAD.WIDE.U32 R6, R9, R4, RZ ;  /* 0x0000000409067225 */ /* 0x000fc600078e00ff */
[----:B------:R-:W-:Y:S01]  /*1b50*/  IADD3.X R5, PT, PT, RZ, R5, RZ, P1, !PT ;  /* 0x00000005ff057210 */ /* 0x000fe20000ffe4ff */
[----:B------:R-:W-:Y:S01]  /*1b60*/  IMAD R9, R9, R31, R7 ;  /* 0x0000001f09097224 */ /* 0x000fe200078e0207 */
[----:B------:R-:W-:-:S03]  /*1b70*/  IADD3 R7, P1, PT, -R6, R0, RZ ;  /* 0x0000000006077210 */ /* 0x000fc60007f3e1ff */
[-C--:B------:R-:W-:Y:S01]  /*1b80*/  IMAD R0, R5, R4.reuse, R9 ;  /* 0x0000000405007224 */ /* 0x080fe200078e0209 */
[----:B------:R-:W-:-:S03]  /*1b90*/  ISETP.GE.U32.AND P0, PT, R7, R4, PT ;  /* 0x000000040700720c */ /* 0x000fc60003f06070 */
[----:B------:R-:W-:Y:S01]  /*1ba0*/  IMAD.X R6, R3, 0x1, ~R0, P1 ;  /* 0x0000000103067824 */ /* 0x000fe200008e0e00 */
[----:B------:R-:W-:-:S04]  /*1bb0*/  IADD3 R5, P1, PT, -R4, R7, RZ ;  /* 0x0000000704057210 */ /* 0x000fc80007f3e1ff */
[C---:B------:R-:W-:Y:S01]  /*1bc0*/  ISETP.GE.U32.AND.EX P0, PT, R6.reuse, R31, PT, P0 ;  /* 0x0000001f0600720c */ /* 0x040fe20003f06100 */
[----:B------:R-:W-:Y:S01]  /*1bd0*/  IMAD.X R0, R6, 0x1, ~R31, P1 ;  /* 0x0000000106007824 */ /* 0x000fe200008e0e1f */
[----:B------:R-:W-:Y:S02]  /*1be0*/  ISETP.NE.U32.AND P1, PT, R4, RZ, PT ;  /* 0x000000ff0400720c */ /* 0x000fe40003f25070 */
[----:B------:R-:W-:Y:S02]  /*1bf0*/  SEL R5, R5, R7, P0 ;  /* 0x0000000705057207 */ /* 0x000fe40000000000 */
[----:B------:R-:W-:Y:S02]  /*1c00*/  SEL R0, R0, R6, P0 ;  /* 0x0000000600007207 */ /* 0x000fe40000000000 */
[C---:B------:R-:W-:Y:S01]  /*1c10*/  ISETP.GE.U32.AND P0, PT, R5.reuse, R4, PT ;  /* 0x000000040500720c */ /* 0x040fe20003f06070 */
[----:B------:R-:W-:Y:S01]  /*1c20*/  IMAD.IADD R3, R5, 0x1, -R4 ;  /* 0x0000000105037824 */ /* 0x000fe200078e0a04 */
[----:B------:R-:W-:Y:S01]  /*1c30*/  ISETP.NE.AND.EX P1, PT, R31, RZ, PT, P1 ;  /* 0x000000ff1f00720c */ /* 0x000fe20003f25310 */
[----:B------:R-:W-:Y:S01]  /*1c40*/  IMAD.MOV.U32 R4, RZ, RZ, R14 ;  /* 0x000000ffff047224 */ /* 0x000fe200078e000e */
[----:B------:R-:W-:-:S04]  /*1c50*/  ISETP.GE.U32.AND.EX P0, PT, R0, R31, PT, P0 ;  /* 0x0000001f0000720c */ /* 0x000fc80003f06100 */
[----:B------:R-:W-:Y:S01]  /*1c60*/  SEL R3, R3, R5, P0 ;  /* 0x0000000503037207 */ /* 0x000fe20000000000 */
[----:B------:R-:W-:-:S03]  /*1c70*/  IMAD.MOV.U32 R5, RZ, RZ, 0x0 ;  /* 0x00000000ff057424 */ /* 0x000fc600078e00ff */
[----:B------:R-:W-:Y:S01]  /*1c80*/  SEL R3, R3, 0xffffffff, P1 ;  /* 0xffffffff03037807 */ /* 0x000fe20000800000 */
[----:B------:R-:W-:Y:S06]  /*1c90*/  RET.REL.NODEC R4 `(_Z6unrollPjS_S_yyyyhy) ;  /* 0xffffffe004d87950 */ /* 0x000fec0003c3ffff */
.L_x_27:
[----:B------:R-:W-:-:S00]  /*1ca0*/  BRA `(.L_x_27) ;  /* 0xfffffffc00fc7947 */ /* 0x000fc0000383ffff */
[----:B------:R-:W-:-:S00]  /*1cb0*/  NOP ;  /* 0x0000000000007918 */ /* 0x000fc00000000000 */
        /* <DEDUP_REMOVED lines=12> */
.L_x_29:


//--------------------- .nv.global.init           --------------------------
	.section	.nv.global.init,"aw",@progbits
.nv.global.init:
	.type		$str,@object
	.size		$str,(.L_0 - $str)
$str:
        /*0000*/ 	.byte	0x6a, 0x3a, 0x20, 0x25, 0x75, 0x2c, 0x20, 0x69, 0x6e, 0x64, 0x69, 0x63, 0x65, 0x73, 0x5b, 0x6a
        /*0010*/ 	.byte	0x5d, 0x3a, 0x20, 0x25, 0x75, 0x2c, 0x20, 0x61, 0x72, 0x72, 0x31, 0x5b, 0x69, 0x64, 0x78, 0x5f
        /*0020*/ 	.byte	0x66, 0x75, 0x6c, 0x6c, 0x5d, 0x3a, 0x20, 0x25, 0x75, 0x2c, 0x20, 0x61, 0x72, 0x72, 0x30, 0x5b
        /*0030*/ 	.byte	0x69, 0x64, 0x78, 0x5f, 0x66, 0x75, 0x6c, 0x6c, 0x5d, 0x3a, 0x20, 0x25, 0x75, 0x0a, 0x00
.L_0:


//--------------------- .nv.shared.reserved.0     --------------------------
	.section	.nv.shared.reserved.0,"aw",@nobits
	.weak		__nv_reservedSMEM_offset_0_alias
	.size		__nv_reservedSMEM_offset_0_alias, 0, 64
	.other		__nv_reservedSMEM_offset_0_alias,@"STO_CUDA_RESERVED_SHARED STV_DEFAULT"
__nv_reservedSMEM_offset_0_alias:
	.zero		0
	.zero		64


//--------------------- .nv.constant0._Z6unrollPjS_S_yyyyhy --------------------------
	.section	.nv.constant0._Z6unrollPjS_S_yyyyhy,"a",@progbits
	.sectionflags	@""
	.align	4
.nv.constant0._Z6unrollPjS_S_yyyyhy:
	.zero		968


//--------------------- SYMBOLS --------------------------

	.type		.nv.reservedSmem.offset0,@object
	.size		.nv.reservedSmem.offset0,0x4
	.type		vprintf,@function
	.type		malloc,@function
	.type		free,@function
